// auto-generated by cutlass_sweep.gemm — config: {"arch": "sm_100", "cluster_m": 1, "cluster_n": 1, "dtype": "e5m2", "stages": 5, "tile_k": 64, "tile_m": 128, "tile_n": 64}
#include "cutlass/cutlass.h"
#include "cutlass/gemm/collective/collective_builder.hpp"
#include "cutlass/gemm/device/gemm_universal_adapter.h"
#include "cutlass/gemm/kernel/gemm_universal.hpp"
#include "cutlass/epilogue/collective/collective_builder.hpp"

using ElemA = cutlass::float_e5m2_t;
using ElemB = cutlass::float_e5m2_t;
using ElemCD = cutlass::float_e5m2_t;
using Acc  = float;
using TileShape    = cute::Shape<cute::_128, cute::_64, cute::_64>;
using ClusterShape = cute::Shape<cute::_1, cute::_1, cute::_1>;

using CollectiveEpilogue = typename cutlass::epilogue::collective::CollectiveBuilder<
    cutlass::arch::Sm100, cutlass::arch::OpClassTensorOp,
    TileShape, ClusterShape,
    cutlass::epilogue::collective::EpilogueTileAuto,
    Acc, Acc,
    ElemCD, cutlass::layout::RowMajor, 128 / cutlass::sizeof_bits<ElemCD>::value,
    ElemCD, cutlass::layout::RowMajor, 128 / cutlass::sizeof_bits<ElemCD>::value,
    cutlass::epilogue::collective::EpilogueScheduleAuto
  >::CollectiveOp;

using CollectiveMainloop = typename cutlass::gemm::collective::CollectiveBuilder<
    cutlass::arch::Sm100, cutlass::arch::OpClassTensorOp,
    ElemA, cutlass::layout::RowMajor, 128 / cutlass::sizeof_bits<ElemA>::value,
    ElemB, cutlass::layout::ColumnMajor, 128 / cutlass::sizeof_bits<ElemB>::value,
    Acc,
    TileShape, ClusterShape,
    cutlass::gemm::collective::StageCount<5>,
    cutlass::gemm::collective::KernelScheduleAuto
  >::CollectiveOp;

using GemmKernel = cutlass::gemm::kernel::GemmUniversal<
    cute::Shape<int,int,int,int>,
    CollectiveMainloop,
    CollectiveEpilogue
>;
using Gemm = cutlass::gemm::device::GemmUniversalAdapter<GemmKernel>;

// Force the device kernel symbol into the cubin without needing a host main.
auto* _anchor = &cutlass::device_kernel<GemmKernel>;


// ===== COMPILED SASS (sm_100a) =====

	.target	sm_100a

	.elftype	@"ET_EXEC"


//--------------------- .note.nv.tkinfo           --------------------------
	.section	.note.nv.tkinfo,"",@"SHT_NOTE"
	.sectionflags	@"SHF_NOTE_NV_TKINFO"
	.tkinfo
        /*0018*/ 	.word	0x00000002
        /*0030*/ 	.string	""
        /*0030*/ 	.string	"ptxas"
        /*0030*/ 	.string	"Cuda compilation tools, release 13.0, V13.0.88"
        /*0030*/ 	.string	"Build cuda_13.0.r13.0/compiler.36424714_0"
        /*0030*/ 	.string	"-arch sm_100a -m 64 "



//--------------------- .note.nv.cuinfo           --------------------------
	.section	.note.nv.cuinfo,"",@"SHT_NOTE"
	.sectionflags	@"SHF_NOTE_NV_CUINFO"
        /*0018*/ 	.short	0x0002
        /*001a*/ 	.short	0x0064
        /*001c*/ 	.short	0x0082
	.zero		2


//--------------------- .nv.info                  --------------------------
	.section	.nv.info,"",@"SHT_CUDA_INFO"
	.align	4


	//----- nvinfo : EIATTR_REGCOUNT
	.align		4
        /*0000*/ 	.byte	0x04, 0x2f
        /*0002*/ 	.short	(.L_19 - .L_18)
	.align		4
.L_18:
        /*0004*/ 	.word	index@(_ZN7cutlass13device_kernelINS_4gemm6kernel13GemmUniversalIN4cute5tupleIJiiiiEEENS1_10collective13CollectiveMmaINS1_35MainloopSm100TmaUmmaWarpSpecializedILi5ELi2ELi4ENS5_IJNS4_1CILi1EEESB_SB_EEEEENS5_IJNSA_ILi128EEENSA_ILi64EEESF_EEENS_12float_e5m2_tENS5_IJlSB_lEEESH_SI_NS4_8TiledMMAINS4_8MMA_AtomIJNS4_10MMA_TraitsINS4_19SM100_MMA_F8F6F4_SSEJSH_SH_fSE_SF_NS4_17integral_constantINS4_4UMMA5MajorELSP_0EEESQ_NSN_INSO_7ScaleInELSR_0EEESS_EEEEEENS4_6LayoutISC_NS5_IJNSA_ILi0EEESW_SW_EEEEENS5_IJNS4_10UnderscoreESZ_SZ_EEEEENS4_13SM90_TMA_LOADENS4_14ComposedLayoutINS4_7SwizzleILi2ELi4ELi3EEENS4_18smem_ptr_flag_bitsILi8EEENSV_INS5_IJNSA_ILi8EEESF_EEENS5_IJSF_SB_EEEEEEEvNS4_8identityES12_S1C_vS1D_EENS_8epilogue10collective18CollectiveEpilogueINS1F_23Sm100TmaWarpSpecializedILi1ELi1ELi64ELb0ELb0EEEJSG_NS5_IJNSV_ISE_SB_EENSV_ISF_SB_EEEEESH_SI_SH_SI_NS1F_6fusion15FusionCallbacksIS1J_NS1N_17LinearCombinationISH_fSH_fLNS_15FloatRoundStyleE2EEESG_S1M_JEEENS4_5SM1004TMEM4LOAD26SM100_TMEM_LOAD_32dp32b64xES12_S1C_NS4_39AutoVectorizingCopyWithAssumedAlignmentILi128EEENS4_14SM90_TMA_STOREES1C_S1Y_S1Y_EEEvvEEEEvNT_6ParamsE)
        /*0008*/ 	.word	0x000000c2


	//----- nvinfo : EIATTR_FRAME_SIZE
	.align		4
.L_19:
        /*000c*/ 	.byte	0x04, 0x11
        /*000e*/ 	.short	(.L_21 - .L_20)
	.align		4
.L_20:
        /*0010*/ 	.word	index@($__internal_2_$__cuda_sm10x_tcgen05_guardrail_trap_unallocated_columns_being_dealloced)
        /*0014*/ 	.word	0x00000000


	//----- nvinfo : EIATTR_FRAME_SIZE
	.align		4
.L_21:
        /*0018*/ 	.byte	0x04, 0x11
        /*001a*/ 	.short	(.L_23 - .L_22)
	.align		4
.L_22:
        /*001c*/ 	.word	index@($__internal_1_$__cuda_sm10x_tcgen05_guardrail_trap_phase_invalid_during_alloc)
        /*0020*/ 	.word	0x00000000


	//----- nvinfo : EIATTR_FRAME_SIZE
	.align		4
.L_23:
        /*0024*/ 	.byte	0x04, 0x11
        /*0026*/ 	.short	(.L_25 - .L_24)
	.align		4
.L_24:
        /*0028*/ 	.word	index@($__internal_0_$__cuda_sm10x_tcgen05_guardrail_trap_col_being_dealloced_not_returned_by_alloc)
        /*002c*/ 	.word	0x00000000


	//----- nvinfo : EIATTR_FRAME_SIZE
	.align		4
.L_25:
        /*0030*/ 	.byte	0x04, 0x11
        /*0032*/ 	.short	(.L_27 - .L_26)
	.align		4
.L_26:
        /*0034*/ 	.word	index@(_ZN7cutlass13device_kernelINS_4gemm6kernel13GemmUniversalIN4cute5tupleIJiiiiEEENS1_10collective13CollectiveMmaINS1_35MainloopSm100TmaUmmaWarpSpecializedILi5ELi2ELi4ENS5_IJNS4_1CILi1EEESB_SB_EEEEENS5_IJNSA_ILi128EEENSA_ILi64EEESF_EEENS_12float_e5m2_tENS5_IJlSB_lEEESH_SI_NS4_8TiledMMAINS4_8MMA_AtomIJNS4_10MMA_TraitsINS4_19SM100_MMA_F8F6F4_SSEJSH_SH_fSE_SF_NS4_17integral_constantINS4_4UMMA5MajorELSP_0EEESQ_NSN_INSO_7ScaleInELSR_0EEESS_EEEEEENS4_6LayoutISC_NS5_IJNSA_ILi0EEESW_SW_EEEEENS5_IJNS4_10UnderscoreESZ_SZ_EEEEENS4_13SM90_TMA_LOADENS4_14ComposedLayoutINS4_7SwizzleILi2ELi4ELi3EEENS4_18smem_ptr_flag_bitsILi8EEENSV_INS5_IJNSA_ILi8EEESF_EEENS5_IJSF_SB_EEEEEEEvNS4_8identityES12_S1C_vS1D_EENS_8epilogue10collective18CollectiveEpilogueINS1F_23Sm100TmaWarpSpecializedILi1ELi1ELi64ELb0ELb0EEEJSG_NS5_IJNSV_ISE_SB_EENSV_ISF_SB_EEEEESH_SI_SH_SI_NS1F_6fusion15FusionCallbacksIS1J_NS1N_17LinearCombinationISH_fSH_fLNS_15FloatRoundStyleE2EEESG_S1M_JEEENS4_5SM1004TMEM4LOAD26SM100_TMEM_LOAD_32dp32b64xES12_S1C_NS4_39AutoVectorizingCopyWithAssumedAlignmentILi128EEENS4_14SM90_TMA_STOREES1C_S1Y_S1Y_EEEvvEEEEvNT_6ParamsE)
        /*0038*/ 	.word	0x00000000


	//----- nvinfo : EIATTR_MIN_STACK_SIZE
	.align		4
.L_27:
        /*003c*/ 	.byte	0x04, 0x12
        /*003e*/ 	.short	(.L_29 - .L_28)
	.align		4
.L_28:
        /*0040*/ 	.word	index@(_ZN7cutlass13device_kernelINS_4gemm6kernel13GemmUniversalIN4cute5tupleIJiiiiEEENS1_10collective13CollectiveMmaINS1_35MainloopSm100TmaUmmaWarpSpecializedILi5ELi2ELi4ENS5_IJNS4_1CILi1EEESB_SB_EEEEENS5_IJNSA_ILi128EEENSA_ILi64EEESF_EEENS_12float_e5m2_tENS5_IJlSB_lEEESH_SI_NS4_8TiledMMAINS4_8MMA_AtomIJNS4_10MMA_TraitsINS4_19SM100_MMA_F8F6F4_SSEJSH_SH_fSE_SF_NS4_17integral_constantINS4_4UMMA5MajorELSP_0EEESQ_NSN_INSO_7ScaleInELSR_0EEESS_EEEEEENS4_6LayoutISC_NS5_IJNSA_ILi0EEESW_SW_EEEEENS5_IJNS4_10UnderscoreESZ_SZ_EEEEENS4_13SM90_TMA_LOADENS4_14ComposedLayoutINS4_7SwizzleILi2ELi4ELi3EEENS4_18smem_ptr_flag_bitsILi8EEENSV_INS5_IJNSA_ILi8EEESF_EEENS5_IJSF_SB_EEEEEEEvNS4_8identityES12_S1C_vS1D_EENS_8epilogue10collective18CollectiveEpilogueINS1F_23Sm100TmaWarpSpecializedILi1ELi1ELi64ELb0ELb0EEEJSG_NS5_IJNSV_ISE_SB_EENSV_ISF_SB_EEEEESH_SI_SH_SI_NS1F_6fusion15FusionCallbacksIS1J_NS1N_17LinearCombinationISH_fSH_fLNS_15FloatRoundStyleE2EEESG_S1M_JEEENS4_5SM1004TMEM4LOAD26SM100_TMEM_LOAD_32dp32b64xES12_S1C_NS4_39AutoVectorizingCopyWithAssumedAlignmentILi128EEENS4_14SM90_TMA_STOREES1C_S1Y_S1Y_EEEvvEEEEvNT_6ParamsE)
        /*0044*/ 	.word	0x00000000
.L_29:


//--------------------- .nv.compat                --------------------------
	.section	.nv.compat,"",@"SHT_CUDA_COMPAT_INFO"
	.align	4
        /*0000*/ 	.byte	0x02, 0x09, 0x01, 0x00, 0x02, 0x02, 0x02, 0x00, 0x02, 0x05, 0x05, 0x00, 0x03, 0x07, 0x01, 0x01
        /*0010*/ 	.byte	0x02, 0x03, 0x01, 0x00, 0x02, 0x06, 0x01, 0x00, 0x04, 0x0b, 0x08, 0x00, 0x09, 0x00, 0x00, 0x00
        /*0020*/ 	.byte	0x00, 0x00, 0x00, 0x00


//--------------------- .nv.info._ZN7cutlass13device_kernelINS_4gemm6kernel13GemmUniversalIN4cute5tupleIJiiiiEEENS1_10collective13CollectiveMmaINS1_35MainloopSm100TmaUmmaWarpSpecializedILi5ELi2ELi4ENS5_IJNS4_1CILi1EEESB_SB_EEEEENS5_IJNSA_ILi128EEENSA_ILi64EEESF_EEENS_12float_e5m2_tENS5_IJlSB_lEEESH_SI_NS4_8TiledMMAINS4_8MMA_AtomIJNS4_10MMA_TraitsINS4_19SM100_MMA_F8F6F4_SSEJSH_SH_fSE_SF_NS4_17integral_constantINS4_4UMMA5MajorELSP_0EEESQ_NSN_INSO_7ScaleInELSR_0EEESS_EEEEEENS4_6LayoutISC_NS5_IJNSA_ILi0EEESW_SW_EEEEENS5_IJNS4_10UnderscoreESZ_SZ_EEEEENS4_13SM90_TMA_LOADENS4_14ComposedLayoutINS4_7SwizzleILi2ELi4ELi3EEENS4_18smem_ptr_flag_bitsILi8EEENSV_INS5_IJNSA_ILi8EEESF_EEENS5_IJSF_SB_EEEEEEEvNS4_8identityES12_S1C_vS1D_EENS_8epilogue10collective18CollectiveEpilogueINS1F_23Sm100TmaWarpSpecializedILi1ELi1ELi64ELb0ELb0EEEJSG_NS5_IJNSV_ISE_SB_EENSV_ISF_SB_EEEEESH_SI_SH_SI_NS1F_6fusion15FusionCallbacksIS1J_NS1N_17LinearCombinationISH_fSH_fLNS_15FloatRoundStyleE2EEESG_S1M_JEEENS4_5SM1004TMEM4LOAD26SM100_TMEM_LOAD_32dp32b64xES12_S1C_NS4_39AutoVectorizingCopyWithAssumedAlignmentILi128EEENS4_14SM90_TMA_STOREES1C_S1Y_S1Y_EEEvvEEEEvNT_6ParamsE --------------------------
	.section	.nv.info._ZN7cutlass13device_kernelINS_4gemm6kernel13GemmUniversalIN4cute5tupleIJiiiiEEENS1_10collective13CollectiveMmaINS1_35MainloopSm100TmaUmmaWarpSpecializedILi5ELi2ELi4ENS5_IJNS4_1CILi1EEESB_SB_EEEEENS5_IJNSA_ILi128EEENSA_ILi64EEESF_EEENS_12float_e5m2_tENS5_IJlSB_lEEESH_SI_NS4_8TiledMMAINS4_8MMA_AtomIJNS4_10MMA_TraitsINS4_19SM100_MMA_F8F6F4_SSEJSH_SH_fSE_SF_NS4_17integral_constantINS4_4UMMA5MajorELSP_0EEESQ_NSN_INSO_7ScaleInELSR_0EEESS_EEEEEENS4_6LayoutISC_NS5_IJNSA_ILi0EEESW_SW_EEEEENS5_IJNS4_10UnderscoreESZ_SZ_EEEEENS4_13SM90_TMA_LOADENS4_14ComposedLayoutINS4_7SwizzleILi2ELi4ELi3EEENS4_18smem_ptr_flag_bitsILi8EEENSV_INS5_IJNSA_ILi8EEESF_EEENS5_IJSF_SB_EEEEEEEvNS4_8identityES12_S1C_vS1D_EENS_8epilogue10collective18CollectiveEpilogueINS1F_23Sm100TmaWarpSpecializedILi1ELi1ELi64ELb0ELb0EEEJSG_NS5_IJNSV_ISE_SB_EENSV_ISF_SB_EEEEESH_SI_SH_SI_NS1F_6fusion15FusionCallbacksIS1J_NS1N_17LinearCombinationISH_fSH_fLNS_15FloatRoundStyleE2EEESG_S1M_JEEENS4_5SM1004TMEM4LOAD26SM100_TMEM_LOAD_32dp32b64xES12_S1C_NS4_39AutoVectorizingCopyWithAssumedAlignmentILi128EEENS4_14SM90_TMA_STOREES1C_S1Y_S1Y_EEEvvEEEEvNT_6ParamsE,"",@"SHT_CUDA_INFO"
	.sectionflags	@""
	.align	4


	//----- nvinfo : EIATTR_CUDA_API_VERSION
	.align		4
        /*0000*/ 	.byte	0x04, 0x37
        /*0002*/ 	.short	(.L_31 - .L_30)
.L_30:
        /*0004*/ 	.word	0x00000082


	//----- nvinfo : EIATTR_KPARAM_INFO
	.align		4
.L_31:
        /*0008*/ 	.byte	0x04, 0x17
        /*000a*/ 	.short	(.L_33 - .L_32)
.L_32:
        /*000c*/ 	.word	0x00000000
        /*0010*/ 	.short	0x0000
        /*0012*/ 	.short	0x0000
        /*0014*/ 	.byte	0x00, 0xf0, 0x01, 0x20


	//----- nvinfo : EIATTR_AT_ENTRY_FRAGMENTS
	.align		4
.L_33:
        /*0018*/ 	.byte	0x04, 0x4f
        /*001a*/ 	.short	(.L_35 - .L_34)


	//   ....[0]....
.L_34:
        /*001c*/ 	.word	0x00000006


	//----- nvinfo : EIATTR_RESERVED_SMEM_USED
	.align		4
.L_35:
        /*0020*/ 	.byte	0x01, 0x41
	.zero		2


	//----- nvinfo : EIATTR_SPARSE_MMA_MASK
	.align		4
        /*0024*/ 	.byte	0x03, 0x50
        /*0026*/ 	.short	0x0000


	//----- nvinfo : EIATTR_TCGEN05_1CTA_USED
	.align		4
        /*0028*/ 	.byte	0x01, 0x51
	.zero		2


	//----- nvinfo : EIATTR_MAXREG_COUNT
	.align		4
        /*002c*/ 	.byte	0x03, 0x1b
        /*002e*/ 	.short	0x00ff


	//----- nvinfo : EIATTR_NUM_BARRIERS
	.align		4
        /*0030*/ 	.byte	0x02, 0x4c
        /*0032*/ 	.byte	0x07
	.zero		1


	//----- nvinfo : EIATTR_EXTERNS
	.align		4
        /*0034*/ 	.byte	0x04, 0x0f
        /*0036*/ 	.short	(.L_37 - .L_36)


	//   ....[0]....
	.align		4
.L_36:
        /*0038*/ 	.word	index@(__assertfail)


	//----- nvinfo : EIATTR_MERCURY_ISA_VERSION
	.align		4
.L_37:
        /*003c*/ 	.byte	0x03, 0x5f
        /*003e*/ 	.short	0x0101


	//----- nvinfo : EIATTR_INT_WARP_WIDE_INSTR_OFFSETS
	.align		4
        /*0040*/ 	.byte	0x04, 0x31
        /*0042*/ 	.short	(.L_39 - .L_38)


	//   ....[0]....
.L_38:
        /*0044*/ 	.word	0x00001da0


	//   ....[1]....
        /*0048*/ 	.word	0x000037a0


	//   ....[2]....
        /*004c*/ 	.word	0x000037c0


	//   ....[3]....
        /*0050*/ 	.word	0x000037f0


	//   ....[4]....
        /*0054*/ 	.word	0x00004200


	//   ....[5]....
        /*0058*/ 	.word	0x000042f0


	//----- nvinfo : EIATTR_COOP_GROUP_MASK_REGIDS
	.align		4
.L_39:
        /*005c*/ 	.byte	0x04, 0x29
        /*005e*/ 	.short	(.L_41 - .L_40)


	//   ....[0]....
.L_40:
        /*0060*/ 	.word	0xffffffff


	//   ....[1]....
        /*0064*/ 	.word	0xffffffff


	//   ....[2]....
        /*0068*/ 	.word	0xffffffff


	//   ....[3]....
        /*006c*/ 	.word	0xffffffff


	//   ....[4]....
        /*0070*/ 	.word	0xffffffff


	//   ....[5]....
        /*0074*/ 	.word	0xffffffff


	//   ....[6]....
        /*0078*/ 	.word	0xffffffff


	//   ....[7]....
        /*007c*/ 	.word	0xffffffff


	//   ....[8]....
        /*0080*/ 	.word	0xffffffff


	//   ....[9]....
        /*0084*/ 	.word	0xffffffff


	//   ....[10]....
        /*0088*/ 	.word	0xffffffff


	//   ....[11]....
        /*008c*/ 	.word	0xffffffff


	//   ....[12]....
        /*0090*/ 	.word	0xffffffff


	//----- nvinfo : EIATTR_COOP_GROUP_INSTR_OFFSETS
	.align		4
.L_41:
        /*0094*/ 	.byte	0x04, 0x28
        /*0096*/ 	.short	(.L_43 - .L_42)


	//   ....[0]....
.L_42:
        /*0098*/ 	.word	0x00000090


	//   ....[1]....
        /*009c*/ 	.word	0x000004d0


	//   ....[2]....
        /*00a0*/ 	.word	0x00000660


	//   ....[3]....
        /*00a4*/ 	.word	0x000007a0


	//   ....[4]....
        /*00a8*/ 	.word	0x000008a0


	//   ....[5]....
        /*00ac*/ 	.word	0x00000a10


	//   ....[6]....
        /*00b0*/ 	.word	0x00000bb0


	//   ....[7]....
        /*00b4*/ 	.word	0x00001c80


	//   ....[8]....
        /*00b8*/ 	.word	0x00002af0


	//   ....[9]....
        /*00bc*/ 	.word	0x00002d00


	//   ....[10]....
        /*00c0*/ 	.word	0x00002d30


	//   ....[11]....
        /*00c4*/ 	.word	0x00003680


	//   ....[12]....
        /*00c8*/ 	.word	0x000038b0


	//----- nvinfo : EIATTR_VRC_CTA_INIT_COUNT
	.align		4
.L_43:
        /*00cc*/ 	.byte	0x02, 0x4a
        /*00ce*/ 	.byte	0x80
	.zero		1


	//----- nvinfo : EIATTR_SYSCALL_OFFSETS
	.align		4
        /*00d0*/ 	.byte	0x04, 0x46
        /*00d2*/ 	.short	(.L_45 - .L_44)


	//   ....[0]....
.L_44:
        /*00d4*/ 	.word	0x00004ce0


	//   ....[1]....
        /*00d8*/ 	.word	0x00004e20


	//   ....[2]....
        /*00dc*/ 	.word	0x000055c0


	//----- nvinfo : EIATTR_MBARRIER_INSTR_OFFSETS
	.align		4
.L_45:
        /*00e0*/ 	.byte	0x04, 0x39
        /*00e2*/ 	.short	(.L_47 - .L_46)


	//   ....[0]....
.L_46:
        /*00e4*/ 	.word	0x000005b0
        /*00e8*/ 	.word	0x000000ff
        /*00ec*/ 	.word	0x00000000
        /*00f0*/ 	.short	0x0100
        /*00f2*/ 	.byte	0x05
	.zero		1


	//   ....[1]....
        /*00f4*/ 	.word	0x000005c0
        /*00f8*/ 	.word	0x000000ff
        /*00fc*/ 	.word	0x00000028
        /*0100*/ 	.short	0x0100
        /*0102*/ 	.byte	0x05
	.zero		1


	//   ....[2]....
        /*0104*/ 	.word	0x000005d0
        /*0108*/ 	.word	0x000000ff
        /*010c*/ 	.word	0x00000008
        /*0110*/ 	.short	0x0100
        /*0112*/ 	.byte	0x05
	.zero		1


	//   ....[3]....
        /*0114*/ 	.word	0x000005e0
        /*0118*/ 	.word	0x000000ff
        /*011c*/ 	.word	0x00000030
        /*0120*/ 	.short	0x0100
        /*0122*/ 	.byte	0x05
	.zero		1


	//   ....[4]....
        /*0124*/ 	.word	0x000005f0
        /*0128*/ 	.word	0x000000ff
        /*012c*/ 	.word	0x00000010
        /*0130*/ 	.short	0x0100
        /*0132*/ 	.byte	0x05
	.zero		1


	//   ....[5]....
        /*0134*/ 	.word	0x00000600
        /*0138*/ 	.word	0x000000ff
        /*013c*/ 	.word	0x00000038
        /*0140*/ 	.short	0x0100
        /*0142*/ 	.byte	0x05
	.zero		1


	//   ....[6]....
        /*0144*/ 	.word	0x00000610
        /*0148*/ 	.word	0x000000ff
        /*014c*/ 	.word	0x00000018
        /*0150*/ 	.short	0x0100
        /*0152*/ 	.byte	0x05
	.zero		1


	//   ....[7]....
        /*0154*/ 	.word	0x00000620
        /*0158*/ 	.word	0x000000ff
        /*015c*/ 	.word	0x00000040
        /*0160*/ 	.short	0x0100
        /*0162*/ 	.byte	0x05
	.zero		1


	//   ....[8]....
        /*0164*/ 	.word	0x00000630
        /*0168*/ 	.word	0x000000ff
        /*016c*/ 	.word	0x00000020
        /*0170*/ 	.short	0x0100
        /*0172*/ 	.byte	0x05
	.zero		1


	//   ....[9]....
        /*0174*/ 	.word	0x00000640
        /*0178*/ 	.word	0x000000ff
        /*017c*/ 	.word	0x00000048
        /*0180*/ 	.short	0x0100
        /*0182*/ 	.byte	0x05
	.zero		1


	//   ....[10]....
        /*0184*/ 	.word	0x00000770
        /*0188*/ 	.word	0x000000ff
        /*018c*/ 	.word	0x00000050
        /*0190*/ 	.short	0x0100
        /*0192*/ 	.byte	0x06
	.zero		1


	//   ....[11]....
        /*0194*/ 	.word	0x00000780
        /*0198*/ 	.word	0x000000ff
        /*019c*/ 	.word	0x00000058
        /*01a0*/ 	.short	0x0100
        /*01a2*/ 	.byte	0x06
	.zero		1


	//   ....[12]....
        /*01a4*/ 	.word	0x00000870
        /*01a8*/ 	.word	0x000000ff
        /*01ac*/ 	.word	0x00000060
        /*01b0*/ 	.short	0x0100
        /*01b2*/ 	.byte	0x05
	.zero		1


	//   ....[13]....
        /*01b4*/ 	.word	0x00000880
        /*01b8*/ 	.word	0x000000ff
        /*01bc*/ 	.word	0x00000068
        /*01c0*/ 	.short	0x0100
        /*01c2*/ 	.byte	0x05
	.zero		1


	//   ....[14]....
        /*01c4*/ 	.word	0x000009c0
        /*01c8*/ 	.word	0x000000ff
        /*01cc*/ 	.word	0x00000070
        /*01d0*/ 	.short	0x0100
        /*01d2*/ 	.byte	0x05
	.zero		1


	//   ....[15]....
        /*01d4*/ 	.word	0x000009d0
        /*01d8*/ 	.word	0x000000ff
        /*01dc*/ 	.word	0x00000080
        /*01e0*/ 	.short	0x0100
        /*01e2*/ 	.byte	0x05
	.zero		1


	//   ....[16]....
        /*01e4*/ 	.word	0x000009e0
        /*01e8*/ 	.word	0x000000ff
        /*01ec*/ 	.word	0x00000078
        /*01f0*/ 	.short	0x0100
        /*01f2*/ 	.byte	0x05
	.zero		1


	//   ....[17]....
        /*01f4*/ 	.word	0x000009f0
        /*01f8*/ 	.word	0x000000ff
        /*01fc*/ 	.word	0x00000088
        /*0200*/ 	.short	0x0100
        /*0202*/ 	.byte	0x05
	.zero		1


	//   ....[18]....
        /*0204*/ 	.word	0x00000b20
        /*0208*/ 	.word	0x000000ff
        /*020c*/ 	.word	0x00000090
        /*0210*/ 	.short	0x0100
        /*0212*/ 	.byte	0x06
	.zero		1


	//   ....[19]....
        /*0214*/ 	.word	0x00000b30
        /*0218*/ 	.word	0x000000ff
        /*021c*/ 	.word	0x000000b0
        /*0220*/ 	.short	0x0100
        /*0222*/ 	.byte	0x06
	.zero		1


	//   ....[20]....
        /*0224*/ 	.word	0x00000b40
        /*0228*/ 	.word	0x000000ff
        /*022c*/ 	.word	0x00000098
        /*0230*/ 	.short	0x0100
        /*0232*/ 	.byte	0x06
	.zero		1


	//   ....[21]....
        /*0234*/ 	.word	0x00000b50
        /*0238*/ 	.word	0x000000ff
        /*023c*/ 	.word	0x000000b8
        /*0240*/ 	.short	0x0100
        /*0242*/ 	.byte	0x06
	.zero		1


	//   ....[22]....
        /*0244*/ 	.word	0x00000b60
        /*0248*/ 	.word	0x000000ff
        /*024c*/ 	.word	0x000000a0
        /*0250*/ 	.short	0x0100
        /*0252*/ 	.byte	0x06
	.zero		1


	//   ....[23]....
        /*0254*/ 	.word	0x00000b70
        /*0258*/ 	.word	0x000000ff
        /*025c*/ 	.word	0x000000c0
        /*0260*/ 	.short	0x0100
        /*0262*/ 	.byte	0x06
	.zero		1


	//   ....[24]....
        /*0264*/ 	.word	0x00000b80
        /*0268*/ 	.word	0x000000ff
        /*026c*/ 	.word	0x000000a8
        /*0270*/ 	.short	0x0100
        /*0272*/ 	.byte	0x06
	.zero		1


	//   ....[25]....
        /*0274*/ 	.word	0x00000b90
        /*0278*/ 	.word	0x000000ff
        /*027c*/ 	.word	0x000000c8
        /*0280*/ 	.short	0x0100
        /*0282*/ 	.byte	0x06
	.zero		1


	//   ....[26]....
        /*0284*/ 	.word	0x00000c80
        /*0288*/ 	.word	0x000000ff
        /*028c*/ 	.word	0x000000d0
        /*0290*/ 	.short	0x0100
        /*0292*/ 	.byte	0x05
	.zero		1


	//   ....[27]....
        /*0294*/ 	.word	0x00000c90
        /*0298*/ 	.word	0x000000ff
        /*029c*/ 	.word	0x000000e0
        /*02a0*/ 	.short	0x0100
        /*02a2*/ 	.byte	0x05
	.zero		1


	//   ....[28]....
        /*02a4*/ 	.word	0x00000ca0
        /*02a8*/ 	.word	0x000000ff
        /*02ac*/ 	.word	0x000000d8
        /*02b0*/ 	.short	0x0100
        /*02b2*/ 	.byte	0x05
	.zero		1


	//   ....[29]....
        /*02b4*/ 	.word	0x00000cb0
        /*02b8*/ 	.word	0x000000ff
        /*02bc*/ 	.word	0x000000e8
        /*02c0*/ 	.short	0x0100
        /*02c2*/ 	.byte	0x05
	.zero		1


	//   ....[30]....
        /*02c4*/ 	.word	0x00001580
        /*02c8*/ 	.word	0x00000003
        /*02cc*/ 	.word	0x000000e0
        /*02d0*/ 	.short	0x010a
        /*02d2*/ 	.byte	0xff
	.zero		1


	//   ....[31]....
        /*02d4*/ 	.word	0x000015b0
        /*02d8*/ 	.word	0x00000003
        /*02dc*/ 	.word	0x000000d0
        /*02e0*/ 	.short	0x0101
        /*02e2*/ 	.byte	0xff
	.zero		1


	//   ....[32]....
        /*02e4*/ 	.word	0x00001680
        /*02e8*/ 	.word	0x000000ff
        /*02ec*/ 	.word	0x00000028
        /*02f0*/ 	.short	0x010a
        /*02f2*/ 	.byte	0x08
	.zero		1


	//   ....[33]....
        /*02f4*/ 	.word	0x00001720
        /*02f8*/ 	.word	0x000000ff
        /*02fc*/ 	.word	0x00000028
        /*0300*/ 	.short	0x010a
        /*0302*/ 	.byte	0x21
	.zero		1


	//   ....[34]....
        /*0304*/ 	.word	0x00001870
        /*0308*/ 	.word	0x000000ff
        /*030c*/ 	.word	0x00000028
        /*0310*/ 	.short	0x010a
        /*0312*/ 	.byte	0x08
	.zero		1


	//   ....[35]....
        /*0314*/ 	.word	0x00001980
        /*0318*/ 	.word	0x000000ff
        /*031c*/ 	.word	0x00000068
        /*0320*/ 	.short	0x0101
        /*0322*/ 	.byte	0x04
	.zero		1


	//   ....[36]....
        /*0324*/ 	.word	0x000019a0
        /*0328*/ 	.word	0x000000ff
        /*032c*/ 	.word	0x00000028
        /*0330*/ 	.short	0x010a
        /*0332*/ 	.byte	0x08
	.zero		1


	//   ....[37]....
        /*0334*/ 	.word	0x00001a20
        /*0338*/ 	.word	0x000000ff
        /*033c*/ 	.word	0x00000028
        /*0340*/ 	.short	0x010a
        /*0342*/ 	.byte	0x11
	.zero		1


	//   ....[38]....
        /*0344*/ 	.word	0x00001b70
        /*0348*/ 	.word	0x000000ff
        /*034c*/ 	.word	0x00000028
        /*0350*/ 	.short	0x010a
        /*0352*/ 	.byte	0x08
	.zero		1


	//   ....[39]....
        /*0354*/ 	.word	0x00001cb0
        /*0358*/ 	.word	0x00000002
        /*035c*/ 	.word	0x00000070
        /*0360*/ 	.short	0x010a
        /*0362*/ 	.byte	0xff
	.zero		1


	//   ....[40]....
        /*0364*/ 	.word	0x00001d70
        /*0368*/ 	.word	0x00000002
        /*036c*/ 	.word	0x00000000
        /*0370*/ 	.short	0x0101
        /*0372*/ 	.byte	0xff
	.zero		1


	//   ....[41]....
        /*0374*/ 	.word	0x000022d0
        /*0378*/ 	.word	0x000000ff
        /*037c*/ 	.word	0x00000000
        /*0380*/ 	.short	0x010a
        /*0382*/ 	.byte	0x05
	.zero		1


	//   ....[42]....
        /*0384*/ 	.word	0x00002360
        /*0388*/ 	.word	0x000000ff
        /*038c*/ 	.word	0x00000000
        /*0390*/ 	.short	0x010a
        /*0392*/ 	.byte	0x05
	.zero		1


	//   ....[43]....
        /*0394*/ 	.word	0x000023f0
        /*0398*/ 	.word	0x000000ff
        /*039c*/ 	.word	0x00000000
        /*03a0*/ 	.short	0x010a
        /*03a2*/ 	.byte	0x05
	.zero		1


	//   ....[44]....
        /*03a4*/ 	.word	0x00002480
        /*03a8*/ 	.word	0x000000ff
        /*03ac*/ 	.word	0x00000000
        /*03b0*/ 	.short	0x010a
        /*03b2*/ 	.byte	0x05
	.zero		1


	//   ....[45]....
        /*03b4*/ 	.word	0x00002520
        /*03b8*/ 	.word	0x00000000
        /*03bc*/ 	.word	0x00000000
        /*03c0*/ 	.short	0x010a
        /*03c2*/ 	.byte	0xff
	.zero		1


	//   ....[46]....
        /*03c4*/ 	.word	0x00002640
        /*03c8*/ 	.word	0x00000000
        /*03cc*/ 	.word	0x000000d0
        /*03d0*/ 	.short	0x010a
        /*03d2*/ 	.byte	0xff
	.zero		1


	//   ....[47]....
        /*03d4*/ 	.word	0x000026a0
        /*03d8*/ 	.word	0x00000004
        /*03dc*/ 	.word	0x00000000
        /*03e0*/ 	.short	0x0101
        /*03e2*/ 	.byte	0xff
	.zero		1


	//   ....[48]....
        /*03e4*/ 	.word	0x000026c0
        /*03e8*/ 	.word	0x000000ff
        /*03ec*/ 	.word	0x00000080
        /*03f0*/ 	.short	0x010a
        /*03f2*/ 	.byte	0x05
	.zero		1


	//   ....[49]....
        /*03f4*/ 	.word	0x000027e0
        /*03f8*/ 	.word	0x00000000
        /*03fc*/ 	.word	0x00000070
        /*0400*/ 	.short	0x010a
        /*0402*/ 	.byte	0xff
	.zero		1


	//   ....[50]....
        /*0404*/ 	.word	0x000028f0
        /*0408*/ 	.word	0x00000000
        /*040c*/ 	.word	0x00000000
        /*0410*/ 	.short	0x0101
        /*0412*/ 	.byte	0xff
	.zero		1


	//   ....[51]....
        /*0414*/ 	.word	0x00002980
        /*0418*/ 	.word	0x000000ff
        /*041c*/ 	.word	0x00000080
        /*0420*/ 	.short	0x0106
        /*0422*/ 	.byte	0x05
	.zero		1


	//   ....[52]....
        /*0424*/ 	.word	0x000029a0
        /*0428*/ 	.word	0x000000ff
        /*042c*/ 	.word	0x00000080
        /*0430*/ 	.short	0x010a
        /*0432*/ 	.byte	0x05
	.zero		1


	//   ....[53]....
        /*0434*/ 	.word	0x00002a30
        /*0438*/ 	.word	0x000000ff
        /*043c*/ 	.word	0x00000080
        /*0440*/ 	.short	0x0106
        /*0442*/ 	.byte	0x04
	.zero		1


	//   ....[54]....
        /*0444*/ 	.word	0x00002a70
        /*0448*/ 	.word	0x00000000
        /*044c*/ 	.word	0x00000080
        /*0450*/ 	.short	0x010a
        /*0452*/ 	.byte	0xff
	.zero		1


	//   ....[55]....
        /*0454*/ 	.word	0x00002f70
        /*0458*/ 	.word	0x00000000
        /*045c*/ 	.word	0x00000070
        /*0460*/ 	.short	0x010a
        /*0462*/ 	.byte	0xff
	.zero		1


	//   ....[56]....
        /*0464*/ 	.word	0x00003080
        /*0468*/ 	.word	0x00000003
        /*046c*/ 	.word	0x00000000
        /*0470*/ 	.short	0x0101
        /*0472*/ 	.byte	0xff
	.zero		1


	//   ....[57]....
        /*0474*/ 	.word	0x00003090
        /*0478*/ 	.word	0x000000ff
        /*047c*/ 	.word	0x00000000
        /*0480*/ 	.short	0x010a
        /*0482*/ 	.byte	0x04
	.zero		1


	//   ....[58]....
        /*0484*/ 	.word	0x000030b0
        /*0488*/ 	.word	0x000000ff
        /*048c*/ 	.word	0x000000b0
        /*0490*/ 	.short	0x010a
        /*0492*/ 	.byte	0x08
	.zero		1


	//   ....[59]....
        /*0494*/ 	.word	0x00003180
        /*0498*/ 	.word	0x000000ff
        /*049c*/ 	.word	0x00000000
        /*04a0*/ 	.short	0x010a
        /*04a2*/ 	.byte	0x07
	.zero		1


	//   ....[60]....
        /*04a4*/ 	.word	0x000032c0
        /*04a8*/ 	.word	0x000000ff
        /*04ac*/ 	.word	0x00000000
        /*04b0*/ 	.short	0x010a
        /*04b2*/ 	.byte	0x04
	.zero		1


	//   ....[61]....
        /*04b4*/ 	.word	0x000034b0
        /*04b8*/ 	.word	0x000000ff
        /*04bc*/ 	.word	0x00000000
        /*04c0*/ 	.short	0x010a
        /*04c2*/ 	.byte	0x05
	.zero		1


	//   ....[62]....
        /*04c4*/ 	.word	0x00003540
        /*04c8*/ 	.word	0x000000ff
        /*04cc*/ 	.word	0x00000000
        /*04d0*/ 	.short	0x010a
        /*04d2*/ 	.byte	0x05
	.zero		1


	//   ....[63]....
        /*04d4*/ 	.word	0x000035d0
        /*04d8*/ 	.word	0x000000ff
        /*04dc*/ 	.word	0x00000000
        /*04e0*/ 	.short	0x010a
        /*04e2*/ 	.byte	0x05
	.zero		1


	//   ....[64]....
        /*04e4*/ 	.word	0x00003660
        /*04e8*/ 	.word	0x000000ff
        /*04ec*/ 	.word	0x00000000
        /*04f0*/ 	.short	0x010a
        /*04f2*/ 	.byte	0x07
	.zero		1


	//   ....[65]....
        /*04f4*/ 	.word	0x00003aa0
        /*04f8*/ 	.word	0x00000000
        /*04fc*/ 	.word	0x00000070
        /*0500*/ 	.short	0x010a
        /*0502*/ 	.byte	0xff
	.zero		1


	//   ....[66]....
        /*0504*/ 	.word	0x00003b90
        /*0508*/ 	.word	0x00000000
        /*050c*/ 	.word	0x00000000
        /*0510*/ 	.short	0x0101
        /*0512*/ 	.byte	0xff
	.zero		1


	//   ....[67]....
        /*0514*/ 	.word	0x00003eb0
        /*0518*/ 	.word	0x000000ff
        /*051c*/ 	.word	0x00000068
        /*0520*/ 	.short	0x010a
        /*0522*/ 	.byte	0x06
	.zero		1


	//   ....[68]....
        /*0524*/ 	.word	0x00004030
        /*0528*/ 	.word	0x000000ff
        /*052c*/ 	.word	0x00000058
        /*0530*/ 	.short	0x010a
        /*0532*/ 	.byte	0x06
	.zero		1


	//   ....[69]....
        /*0534*/ 	.word	0x00004360
        /*0538*/ 	.word	0x000000ff
        /*053c*/ 	.word	0x00000050
        /*0540*/ 	.short	0x010b
        /*0542*/ 	.byte	0x06
	.zero		1


	//   ....[70]....
        /*0544*/ 	.word	0x00004380
        /*0548*/ 	.word	0x000000ff
        /*054c*/ 	.word	0x00000000
        /*0550*/ 	.short	0x0101
        /*0552*/ 	.byte	0x25
	.zero		1


	//   ....[71]....
        /*0554*/ 	.word	0x000043c0
        /*0558*/ 	.word	0x00000000
        /*055c*/ 	.word	0x00000058
        /*0560*/ 	.short	0x010a
        /*0562*/ 	.byte	0xff
	.zero		1


	//   ....[72]....
        /*0564*/ 	.word	0x000046f0
        /*0568*/ 	.word	0x00000000
        /*056c*/ 	.word	0x00000070
        /*0570*/ 	.short	0x010a
        /*0572*/ 	.byte	0xff
	.zero		1


	//   ....[73]....
        /*0574*/ 	.word	0x00004800
        /*0578*/ 	.word	0x00000000
        /*057c*/ 	.word	0x00000000
        /*0580*/ 	.short	0x0101
        /*0582*/ 	.byte	0xff
	.zero		1


	//   ....[74]....
        /*0584*/ 	.word	0x000051a0
        /*0588*/ 	.word	0x000000ff
        /*058c*/ 	.word	0x00000050
        /*0590*/ 	.short	0x010a
        /*0592*/ 	.byte	0x2b
	.zero		1


	//   ....[75]....
        /*0594*/ 	.word	0x000051b0
        /*0598*/ 	.word	0x0000009c
        /*059c*/ 	.word	0x00000090
        /*05a0*/ 	.short	0x010a
        /*05a2*/ 	.byte	0xff
	.zero		1


	//   ....[76]....
        /*05a4*/ 	.word	0x00005340
        /*05a8*/ 	.word	0x000000ff
        /*05ac*/ 	.word	0x00000050
        /*05b0*/ 	.short	0x010a
        /*05b2*/ 	.byte	0x2b
	.zero		1


	//   ....[77]....
        /*05b4*/ 	.word	0x00005440
        /*05b8*/ 	.word	0x000000ff
        /*05bc*/ 	.word	0x00000000
        /*05c0*/ 	.short	0x0101
        /*05c2*/ 	.byte	0x04
	.zero		1


	//   ....[78]....
        /*05c4*/ 	.word	0x000054a0
        /*05c8*/ 	.word	0x0000009c
        /*05cc*/ 	.word	0x00000090
        /*05d0*/ 	.short	0x010a
        /*05d2*/ 	.byte	0xff
	.zero		1


	//   ....[79]....
        /*05d4*/ 	.word	0x00005860
        /*05d8*/ 	.word	0x000000ff
        /*05dc*/ 	.word	0x00000000
        /*05e0*/ 	.short	0x0101
        /*05e2*/ 	.byte	0x05
	.zero		1


	//   ....[80]....
        /*05e4*/ 	.word	0x00006910
        /*05e8*/ 	.word	0x00000003
        /*05ec*/ 	.word	0x000000e0
        /*05f0*/ 	.short	0x010a
        /*05f2*/ 	.byte	0xff
	.zero		1


	//   ....[81]....
        /*05f4*/ 	.word	0x00006970
        /*05f8*/ 	.word	0x00000002
        /*05fc*/ 	.word	0x00000028
        /*0600*/ 	.short	0x010a
        /*0602*/ 	.byte	0xff
	.zero		1


	//   ....[82]....
        /*0604*/ 	.word	0x000069d0
        /*0608*/ 	.word	0x00000002
        /*060c*/ 	.word	0x00000028
        /*0610*/ 	.short	0x010a
        /*0612*/ 	.byte	0xff
	.zero		1


	//   ....[83]....
        /*0614*/ 	.word	0x00006a20
        /*0618*/ 	.word	0x00000002
        /*061c*/ 	.word	0x00000070
        /*0620*/ 	.short	0x010a
        /*0622*/ 	.byte	0xff
	.zero		1


	//   ....[84]....
        /*0624*/ 	.word	0x00006a80
        /*0628*/ 	.word	0x00000000
        /*062c*/ 	.word	0x00000000
        /*0630*/ 	.short	0x010a
        /*0632*/ 	.byte	0xff
	.zero		1


	//   ....[85]....
        /*0634*/ 	.word	0x00006ae0
        /*0638*/ 	.word	0x00000000
        /*063c*/ 	.word	0x00000000
        /*0640*/ 	.short	0x010a
        /*0642*/ 	.byte	0xff
	.zero		1


	//   ....[86]....
        /*0644*/ 	.word	0x00006b40
        /*0648*/ 	.word	0x00000000
        /*064c*/ 	.word	0x00000000
        /*0650*/ 	.short	0x010a
        /*0652*/ 	.byte	0xff
	.zero		1


	//   ....[87]....
        /*0654*/ 	.word	0x00006ba0
        /*0658*/ 	.word	0x00000000
        /*065c*/ 	.word	0x00000000
        /*0660*/ 	.short	0x010a
        /*0662*/ 	.byte	0xff
	.zero		1


	//   ....[88]....
        /*0664*/ 	.word	0x00006bf0
        /*0668*/ 	.word	0x00000000
        /*066c*/ 	.word	0x000000d0
        /*0670*/ 	.short	0x010a
        /*0672*/ 	.byte	0xff
	.zero		1


	//   ....[89]....
        /*0674*/ 	.word	0x00006c50
        /*0678*/ 	.word	0x00000000
        /*067c*/ 	.word	0x00000080
        /*0680*/ 	.short	0x010a
        /*0682*/ 	.byte	0xff
	.zero		1


	//   ....[90]....
        /*0684*/ 	.word	0x00006ca0
        /*0688*/ 	.word	0x00000000
        /*068c*/ 	.word	0x00000070
        /*0690*/ 	.short	0x010a
        /*0692*/ 	.byte	0xff
	.zero		1


	//   ....[91]....
        /*0694*/ 	.word	0x00006d00
        /*0698*/ 	.word	0x00000000
        /*069c*/ 	.word	0x00000080
        /*06a0*/ 	.short	0x010a
        /*06a2*/ 	.byte	0xff
	.zero		1


	//   ....[92]....
        /*06a4*/ 	.word	0x00006d50
        /*06a8*/ 	.word	0x00000000
        /*06ac*/ 	.word	0x00000070
        /*06b0*/ 	.short	0x010a
        /*06b2*/ 	.byte	0xff
	.zero		1


	//   ....[93]....
        /*06b4*/ 	.word	0x00006db0
        /*06b8*/ 	.word	0x00000003
        /*06bc*/ 	.word	0x000000b0
        /*06c0*/ 	.short	0x010a
        /*06c2*/ 	.byte	0xff
	.zero		1


	//   ....[94]....
        /*06c4*/ 	.word	0x00006e10
        /*06c8*/ 	.word	0x00000000
        /*06cc*/ 	.word	0x00000000
        /*06d0*/ 	.short	0x010a
        /*06d2*/ 	.byte	0xff
	.zero		1


	//   ....[95]....
        /*06d4*/ 	.word	0x00006e70
        /*06d8*/ 	.word	0x00000000
        /*06dc*/ 	.word	0x00000000
        /*06e0*/ 	.short	0x010a
        /*06e2*/ 	.byte	0xff
	.zero		1


	//   ....[96]....
        /*06e4*/ 	.word	0x00006ed0
        /*06e8*/ 	.word	0x00000000
        /*06ec*/ 	.word	0x00000000
        /*06f0*/ 	.short	0x010a
        /*06f2*/ 	.byte	0xff
	.zero		1


	//   ....[97]....
        /*06f4*/ 	.word	0x00006f30
        /*06f8*/ 	.word	0x00000000
        /*06fc*/ 	.word	0x00000000
        /*0700*/ 	.short	0x010a
        /*0702*/ 	.byte	0xff
	.zero		1


	//   ....[98]....
        /*0704*/ 	.word	0x00006f90
        /*0708*/ 	.word	0x00000000
        /*070c*/ 	.word	0x00000000
        /*0710*/ 	.short	0x010a
        /*0712*/ 	.byte	0xff
	.zero		1


	//   ....[99]....
        /*0714*/ 	.word	0x00006fe0
        /*0718*/ 	.word	0x00000000
        /*071c*/ 	.word	0x00000070
        /*0720*/ 	.short	0x010a
        /*0722*/ 	.byte	0xff
	.zero		1


	//   ....[100]....
        /*0724*/ 	.word	0x00007040
        /*0728*/ 	.word	0x00000000
        /*072c*/ 	.word	0x00000068
        /*0730*/ 	.short	0x010a
        /*0732*/ 	.byte	0xff
	.zero		1


	//   ....[101]....
        /*0734*/ 	.word	0x000070a0
        /*0738*/ 	.word	0x00000003
        /*073c*/ 	.word	0x00000058
        /*0740*/ 	.short	0x010a
        /*0742*/ 	.byte	0xff
	.zero		1


	//   ....[102]....
        /*0744*/ 	.word	0x000070f0
        /*0748*/ 	.word	0x00000000
        /*074c*/ 	.word	0x00000070
        /*0750*/ 	.short	0x010a
        /*0752*/ 	.byte	0xff
	.zero		1


	//   ....[103]....
        /*0754*/ 	.word	0x00007150
        /*0758*/ 	.word	0x00000000
        /*075c*/ 	.word	0x00000050
        /*0760*/ 	.short	0x010a
        /*0762*/ 	.byte	0xff
	.zero		1


	//   ....[104]....
        /*0764*/ 	.word	0x000071a0
        /*0768*/ 	.word	0x0000009c
        /*076c*/ 	.word	0x00000090
        /*0770*/ 	.short	0x010a
        /*0772*/ 	.byte	0xff
	.zero		1


	//----- nvinfo : EIATTR_NUM_MBARRIERS
	.align		4
.L_47:
        /*0774*/ 	.byte	0x03, 0x38
        /*0776*/ 	.short	0x001e


	//----- nvinfo : EIATTR_EXIT_INSTR_OFFSETS
	.align		4
        /*0778*/ 	.byte	0x04, 0x1c
        /*077a*/ 	.short	(.L_49 - .L_48)


	//   ....[0]....
.L_48:
        /*077c*/ 	.word	0x00002550


	//   ....[1]....
        /*0780*/ 	.word	0x00002a40


	//   ....[2]....
        /*0784*/ 	.word	0x00002aa0


	//   ....[3]....
        /*0788*/ 	.word	0x000038c0


	//   ....[4]....
        /*078c*/ 	.word	0x000043f0


	//   ....[5]....
        /*0790*/ 	.word	0x00004430


	//   ....[6]....
        /*0794*/ 	.word	0x00006900


	//----- nvinfo : EIATTR_MAX_THREADS
	.align		4
.L_49:
        /*0798*/ 	.byte	0x04, 0x05
        /*079a*/ 	.short	(.L_51 - .L_50)
.L_50:
        /*079c*/ 	.word	0x00000100
        /*07a0*/ 	.word	0x00000001
        /*07a4*/ 	.word	0x00000001


	//----- nvinfo : EIATTR_CRS_STACK_SIZE
	.align		4
.L_51:
        /*07a8*/ 	.byte	0x04, 0x1e
        /*07aa*/ 	.short	(.L_53 - .L_52)
.L_52:
        /*07ac*/ 	.word	0x00000000


	//----- nvinfo : EIATTR_CBANK_PARAM_SIZE
	.align		4
.L_53:
        /*07b0*/ 	.byte	0x03, 0x19
        /*07b2*/ 	.short	0x0800


	//----- nvinfo : EIATTR_PARAM_CBANK
	.align		4
        /*07b4*/ 	.byte	0x04, 0x0a
        /*07b6*/ 	.short	(.L_55 - .L_54)
	.align		4
.L_54:
        /*07b8*/ 	.word	index@(.nv.constant0._ZN7cutlass13device_kernelINS_4gemm6kernel13GemmUniversalIN4cute5tupleIJiiiiEEENS1_10collective13CollectiveMmaINS1_35MainloopSm100TmaUmmaWarpSpecializedILi5ELi2ELi4ENS5_IJNS4_1CILi1EEESB_SB_EEEEENS5_IJNSA_ILi128EEENSA_ILi64EEESF_EEENS_12float_e5m2_tENS5_IJlSB_lEEESH_SI_NS4_8TiledMMAINS4_8MMA_AtomIJNS4_10MMA_TraitsINS4_19SM100_MMA_F8F6F4_SSEJSH_SH_fSE_SF_NS4_17integral_constantINS4_4UMMA5MajorELSP_0EEESQ_NSN_INSO_7ScaleInELSR_0EEESS_EEEEEENS4_6LayoutISC_NS5_IJNSA_ILi0EEESW_SW_EEEEENS5_IJNS4_10UnderscoreESZ_SZ_EEEEENS4_13SM90_TMA_LOADENS4_14ComposedLayoutINS4_7SwizzleILi2ELi4ELi3EEENS4_18smem_ptr_flag_bitsILi8EEENSV_INS5_IJNSA_ILi8EEESF_EEENS5_IJSF_SB_EEEEEEEvNS4_8identityES12_S1C_vS1D_EENS_8epilogue10collective18CollectiveEpilogueINS1F_23Sm100TmaWarpSpecializedILi1ELi1ELi64ELb0ELb0EEEJSG_NS5_IJNSV_ISE_SB_EENSV_ISF_SB_EEEEESH_SI_SH_SI_NS1F_6fusion15FusionCallbacksIS1J_NS1N_17LinearCombinationISH_fSH_fLNS_15FloatRoundStyleE2EEESG_S1M_JEEENS4_5SM1004TMEM4LOAD26SM100_TMEM_LOAD_32dp32b64xES12_S1C_NS4_39AutoVectorizingCopyWithAssumedAlignmentILi128EEENS4_14SM90_TMA_STOREES1C_S1Y_S1Y_EEEvvEEEEvNT_6ParamsE)
        /*07bc*/ 	.short	0x0380
        /*07be*/ 	.short	0x0800


	//----- nvinfo : EIATTR_SW_WAR
	.align		4
.L_55:
        /*07c0*/ 	.byte	0x04, 0x36
        /*07c2*/ 	.short	(.L_57 - .L_56)
.L_56:
        /*07c4*/ 	.word	0x00000008
.L_57:


//--------------------- .nv.callgraph             --------------------------
	.section	.nv.callgraph,"",@"SHT_CUDA_CALLGRAPH"
	.align	4
	.sectionentsize	8
	.align		4
        /*0000*/ 	.word	0x00000000
	.align		4
        /*0004*/ 	.word	0xffffffff
	.align		4
        /*0008*/ 	.word	index@(_ZN7cutlass13device_kernelINS_4gemm6kernel13GemmUniversalIN4cute5tupleIJiiiiEEENS1_10collective13CollectiveMmaINS1_35MainloopSm100TmaUmmaWarpSpecializedILi5ELi2ELi4ENS5_IJNS4_1CILi1EEESB_SB_EEEEENS5_IJNSA_ILi128EEENSA_ILi64EEESF_EEENS_12float_e5m2_tENS5_IJlSB_lEEESH_SI_NS4_8TiledMMAINS4_8MMA_AtomIJNS4_10MMA_TraitsINS4_19SM100_MMA_F8F6F4_SSEJSH_SH_fSE_SF_NS4_17integral_constantINS4_4UMMA5MajorELSP_0EEESQ_NSN_INSO_7ScaleInELSR_0EEESS_EEEEEENS4_6LayoutISC_NS5_IJNSA_ILi0EEESW_SW_EEEEENS5_IJNS4_10UnderscoreESZ_SZ_EEEEENS4_13SM90_TMA_LOADENS4_14ComposedLayoutINS4_7SwizzleILi2ELi4ELi3EEENS4_18smem_ptr_flag_bitsILi8EEENSV_INS5_IJNSA_ILi8EEESF_EEENS5_IJSF_SB_EEEEEEEvNS4_8identityES12_S1C_vS1D_EENS_8epilogue10collective18CollectiveEpilogueINS1F_23Sm100TmaWarpSpecializedILi1ELi1ELi64ELb0ELb0EEEJSG_NS5_IJNSV_ISE_SB_EENSV_ISF_SB_EEEEESH_SI_SH_SI_NS1F_6fusion15FusionCallbacksIS1J_NS1N_17LinearCombinationISH_fSH_fLNS_15FloatRoundStyleE2EEESG_S1M_JEEENS4_5SM1004TMEM4LOAD26SM100_TMEM_LOAD_32dp32b64xES12_S1C_NS4_39AutoVectorizingCopyWithAssumedAlignmentILi128EEENS4_14SM90_TMA_STOREES1C_S1Y_S1Y_EEEvvEEEEvNT_6ParamsE)
	.align		4
        /*000c*/ 	.word	index@(__assertfail)
	.align		4
        /*0010*/ 	.word	0x00000000
	.align		4
        /*0014*/ 	.word	0xfffffffe
	.align		4
        /*0018*/ 	.word	0x00000000
	.align		4
        /*001c*/ 	.word	0xfffffffd
	.align		4
        /*0020*/ 	.word	0x00000000
	.align		4
        /*0024*/ 	.word	0xfffffffc


//--------------------- .nv.constant4             --------------------------
	.section	.nv.constant4,"a",@progbits
	.align	8
	.align		8
.nv.constant4:
        /*0000*/ 	.dword	__assertfail
	.align		8
        /*0008*/ 	.dword	__unnamed_1
	.align		8
        /*0010*/ 	.dword	__unnamed_2
	.align		8
        /*0018*/ 	.dword	_ZN39_INTERNAL_2aae88f2_4_k_cu_bbdbd7f1_84354cuda3std3__45__cpo5beginE
	.align		8
        /*0020*/ 	.dword	_ZN39_INTERNAL_2aae88f2_4_k_cu_bbdbd7f1_84354cuda3std3__45__cpo3endE
	.align		8
        /*0028*/ 	.dword	_ZN39_INTERNAL_2aae88f2_4_k_cu_bbdbd7f1_84354cuda3std3__45__cpo6cbeginE
	.align		8
        /*0030*/ 	.dword	_ZN39_INTERNAL_2aae88f2_4_k_cu_bbdbd7f1_84354cuda3std3__45__cpo4cendE
	.align		8
        /*0038*/ 	.dword	_ZN39_INTERNAL_2aae88f2_4_k_cu_bbdbd7f1_84354cuda3std3__441_GLOBAL__N__2aae88f2_4_k_cu_bbdbd7f1_84356ignoreE
	.align		8
        /*0040*/ 	.dword	_ZN39_INTERNAL_2aae88f2_4_k_cu_bbdbd7f1_84354cuda3std3__419piecewise_constructE
	.align		8
        /*0048*/ 	.dword	_ZN39_INTERNAL_2aae88f2_4_k_cu_bbdbd7f1_84354cuda3std3__48in_placeE
	.align		8
        /*0050*/ 	.dword	_ZN39_INTERNAL_2aae88f2_4_k_cu_bbdbd7f1_84354cuda3std6ranges3__45__cpo4swapE
	.align		8
        /*0058*/ 	.dword	_ZN39_INTERNAL_2aae88f2_4_k_cu_bbdbd7f1_84354cuda3std6ranges3__45__cpo9iter_moveE
	.align		8
        /*0060*/ 	.dword	_ZN39_INTERNAL_2aae88f2_4_k_cu_bbdbd7f1_84354cute7productE
	.align		8
        /*0068*/ 	.dword	_ZN39_INTERNAL_2aae88f2_4_k_cu_bbdbd7f1_84354cute1_E
	.align		8
        /*0070*/ 	.dword	$str$25
	.align		8
        /*0078*/ 	.dword	$str$26
	.align		8
        /*0080*/ 	.dword	$str$27
	.align		8
        /*0088*/ 	.dword	$str$28


//--------------------- .text._ZN7cutlass13device_kernelINS_4gemm6kernel13GemmUniversalIN4cute5tupleIJiiiiEEENS1_10collective13CollectiveMmaINS1_35MainloopSm100TmaUmmaWarpSpecializedILi5ELi2ELi4ENS5_IJNS4_1CILi1EEESB_SB_EEEEENS5_IJNSA_ILi128EEENSA_ILi64EEESF_EEENS_12float_e5m2_tENS5_IJlSB_lEEESH_SI_NS4_8TiledMMAINS4_8MMA_AtomIJNS4_10MMA_TraitsINS4_19SM100_MMA_F8F6F4_SSEJSH_SH_fSE_SF_NS4_17integral_constantINS4_4UMMA5MajorELSP_0EEESQ_NSN_INSO_7ScaleInELSR_0EEESS_EEEEEENS4_6LayoutISC_NS5_IJNSA_ILi0EEESW_SW_EEEEENS5_IJNS4_10UnderscoreESZ_SZ_EEEEENS4_13SM90_TMA_LOADENS4_14ComposedLayoutINS4_7SwizzleILi2ELi4ELi3EEENS4_18smem_ptr_flag_bitsILi8EEENSV_INS5_IJNSA_ILi8EEESF_EEENS5_IJSF_SB_EEEEEEEvNS4_8identityES12_S1C_vS1D_EENS_8epilogue10collective18CollectiveEpilogueINS1F_23Sm100TmaWarpSpecializedILi1ELi1ELi64ELb0ELb0EEEJSG_NS5_IJNSV_ISE_SB_EENSV_ISF_SB_EEEEESH_SI_SH_SI_NS1F_6fusion15FusionCallbacksIS1J_NS1N_17LinearCombinationISH_fSH_fLNS_15FloatRoundStyleE2EEESG_S1M_JEEENS4_5SM1004TMEM4LOAD26SM100_TMEM_LOAD_32dp32b64xES12_S1C_NS4_39AutoVectorizingCopyWithAssumedAlignmentILi128EEENS4_14SM90_TMA_STOREES1C_S1Y_S1Y_EEEvvEEEEvNT_6ParamsE --------------------------
	.section	.text._ZN7cutlass13device_kernelINS_4gemm6kernel13GemmUniversalIN4cute5tupleIJiiiiEEENS1_10collective13CollectiveMmaINS1_35MainloopSm100TmaUmmaWarpSpecializedILi5ELi2ELi4ENS5_IJNS4_1CILi1EEESB_SB_EEEEENS5_IJNSA_ILi128EEENSA_ILi64EEESF_EEENS_12float_e5m2_tENS5_IJlSB_lEEESH_SI_NS4_8TiledMMAINS4_8MMA_AtomIJNS4_10MMA_TraitsINS4_19SM100_MMA_F8F6F4_SSEJSH_SH_fSE_SF_NS4_17integral_constantINS4_4UMMA5MajorELSP_0EEESQ_NSN_INSO_7ScaleInELSR_0EEESS_EEEEEENS4_6LayoutISC_NS5_IJNSA_ILi0EEESW_SW_EEEEENS5_IJNS4_10UnderscoreESZ_SZ_EEEEENS4_13SM90_TMA_LOADENS4_14ComposedLayoutINS4_7SwizzleILi2ELi4ELi3EEENS4_18smem_ptr_flag_bitsILi8EEENSV_INS5_IJNSA_ILi8EEESF_EEENS5_IJSF_SB_EEEEEEEvNS4_8identityES12_S1C_vS1D_EENS_8epilogue10collective18CollectiveEpilogueINS1F_23Sm100TmaWarpSpecializedILi1ELi1ELi64ELb0ELb0EEEJSG_NS5_IJNSV_ISE_SB_EENSV_ISF_SB_EEEEESH_SI_SH_SI_NS1F_6fusion15FusionCallbacksIS1J_NS1N_17LinearCombinationISH_fSH_fLNS_15FloatRoundStyleE2EEESG_S1M_JEEENS4_5SM1004TMEM4LOAD26SM100_TMEM_LOAD_32dp32b64xES12_S1C_NS4_39AutoVectorizingCopyWithAssumedAlignmentILi128EEENS4_14SM90_TMA_STOREES1C_S1Y_S1Y_EEEvvEEEEvNT_6ParamsE,"ax",@progbits
	.align	128
.text._ZN7cutlass13device_kernelINS_4gemm6kernel13GemmUniversalIN4cute5tupleIJiiiiEEENS1_10collective13CollectiveMmaINS1_35MainloopSm100TmaUmmaWarpSpecializedILi5ELi2ELi4ENS5_IJNS4_1CILi1EEESB_SB_EEEEENS5_IJNSA_ILi128EEENSA_ILi64EEESF_EEENS_12float_e5m2_tENS5_IJlSB_lEEESH_SI_NS4_8TiledMMAINS4_8MMA_AtomIJNS4_10MMA_TraitsINS4_19SM100_MMA_F8F6F4_SSEJSH_SH_fSE_SF_NS4_17integral_constantINS4_4UMMA5MajorELSP_0EEESQ_NSN_INSO_7ScaleInELSR_0EEESS_EEEEEENS4_6LayoutISC_NS5_IJNSA_ILi0EEESW_SW_EEEEENS5_IJNS4_10UnderscoreESZ_SZ_EEEEENS4_13SM90_TMA_LOADENS4_14ComposedLayoutINS4_7SwizzleILi2ELi4ELi3EEENS4_18smem_ptr_flag_bitsILi8EEENSV_INS5_IJNSA_ILi8EEESF_EEENS5_IJSF_SB_EEEEEEEvNS4_8identityES12_S1C_vS1D_EENS_8epilogue10collective18CollectiveEpilogueINS1F_23Sm100TmaWarpSpecializedILi1ELi1ELi64ELb0ELb0EEEJSG_NS5_IJNSV_ISE_SB_EENSV_ISF_SB_EEEEESH_SI_SH_SI_NS1F_6fusion15FusionCallbacksIS1J_NS1N_17LinearCombinationISH_fSH_fLNS_15FloatRoundStyleE2EEESG_S1M_JEEENS4_5SM1004TMEM4LOAD26SM100_TMEM_LOAD_32dp32b64xES12_S1C_NS4_39AutoVectorizingCopyWithAssumedAlignmentILi128EEENS4_14SM90_TMA_STOREES1C_S1Y_S1Y_EEEvvEEEEvNT_6ParamsE:
        .type           _ZN7cutlass13device_kernelINS_4gemm6kernel13GemmUniversalIN4cute5tupleIJiiiiEEENS1_10collective13CollectiveMmaINS1_35MainloopSm100TmaUmmaWarpSpecializedILi5ELi2ELi4ENS5_IJNS4_1CILi1EEESB_SB_EEEEENS5_IJNSA_ILi128EEENSA_ILi64EEESF_EEENS_12float_e5m2_tENS5_IJlSB_lEEESH_SI_NS4_8TiledMMAINS4_8MMA_AtomIJNS4_10MMA_TraitsINS4_19SM100_MMA_F8F6F4_SSEJSH_SH_fSE_SF_NS4_17integral_constantINS4_4UMMA5MajorELSP_0EEESQ_NSN_INSO_7ScaleInELSR_0EEESS_EEEEEENS4_6LayoutISC_NS5_IJNSA_ILi0EEESW_SW_EEEEENS5_IJNS4_10UnderscoreESZ_SZ_EEEEENS4_13SM90_TMA_LOADENS4_14ComposedLayoutINS4_7SwizzleILi2ELi4ELi3EEENS4_18smem_ptr_flag_bitsILi8EEENSV_INS5_IJNSA_ILi8EEESF_EEENS5_IJSF_SB_EEEEEEEvNS4_8identityES12_S1C_vS1D_EENS_8epilogue10collective18CollectiveEpilogueINS1F_23Sm100TmaWarpSpecializedILi1ELi1ELi64ELb0ELb0EEEJSG_NS5_IJNSV_ISE_SB_EENSV_ISF_SB_EEEEESH_SI_SH_SI_NS1F_6fusion15FusionCallbacksIS1J_NS1N_17LinearCombinationISH_fSH_fLNS_15FloatRoundStyleE2EEESG_S1M_JEEENS4_5SM1004TMEM4LOAD26SM100_TMEM_LOAD_32dp32b64xES12_S1C_NS4_39AutoVectorizingCopyWithAssumedAlignmentILi128EEENS4_14SM90_TMA_STOREES1C_S1Y_S1Y_EEEvvEEEEvNT_6ParamsE,@function
        .size           _ZN7cutlass13device_kernelINS_4gemm6kernel13GemmUniversalIN4cute5tupleIJiiiiEEENS1_10collective13CollectiveMmaINS1_35MainloopSm100TmaUmmaWarpSpecializedILi5ELi2ELi4ENS5_IJNS4_1CILi1EEESB_SB_EEEEENS5_IJNSA_ILi128EEENSA_ILi64EEESF_EEENS_12float_e5m2_tENS5_IJlSB_lEEESH_SI_NS4_8TiledMMAINS4_8MMA_AtomIJNS4_10MMA_TraitsINS4_19SM100_MMA_F8F6F4_SSEJSH_SH_fSE_SF_NS4_17integral_constantINS4_4UMMA5MajorELSP_0EEESQ_NSN_INSO_7ScaleInELSR_0EEESS_EEEEEENS4_6LayoutISC_NS5_IJNSA_ILi0EEESW_SW_EEEEENS5_IJNS4_10UnderscoreESZ_SZ_EEEEENS4_13SM90_TMA_LOADENS4_14ComposedLayoutINS4_7SwizzleILi2ELi4ELi3EEENS4_18smem_ptr_flag_bitsILi8EEENSV_INS5_IJNSA_ILi8EEESF_EEENS5_IJSF_SB_EEEEEEEvNS4_8identityES12_S1C_vS1D_EENS_8epilogue10collective18CollectiveEpilogueINS1F_23Sm100TmaWarpSpecializedILi1ELi1ELi64ELb0ELb0EEEJSG_NS5_IJNSV_ISE_SB_EENSV_ISF_SB_EEEEESH_SI_SH_SI_NS1F_6fusion15FusionCallbacksIS1J_NS1N_17LinearCombinationISH_fSH_fLNS_15FloatRoundStyleE2EEESG_S1M_JEEENS4_5SM1004TMEM4LOAD26SM100_TMEM_LOAD_32dp32b64xES12_S1C_NS4_39AutoVectorizingCopyWithAssumedAlignmentILi128EEENS4_14SM90_TMA_STOREES1C_S1Y_S1Y_EEEvvEEEEvNT_6ParamsE,(.L_x_131 - _ZN7cutlass13device_kernelINS_4gemm6kernel13GemmUniversalIN4cute5tupleIJiiiiEEENS1_10collective13CollectiveMmaINS1_35MainloopSm100TmaUmmaWarpSpecializedILi5ELi2ELi4ENS5_IJNS4_1CILi1EEESB_SB_EEEEENS5_IJNSA_ILi128EEENSA_ILi64EEESF_EEENS_12float_e5m2_tENS5_IJlSB_lEEESH_SI_NS4_8TiledMMAINS4_8MMA_AtomIJNS4_10MMA_TraitsINS4_19SM100_MMA_F8F6F4_SSEJSH_SH_fSE_SF_NS4_17integral_constantINS4_4UMMA5MajorELSP_0EEESQ_NSN_INSO_7ScaleInELSR_0EEESS_EEEEEENS4_6LayoutISC_NS5_IJNSA_ILi0EEESW_SW_EEEEENS5_IJNS4_10UnderscoreESZ_SZ_EEEEENS4_13SM90_TMA_LOADENS4_14ComposedLayoutINS4_7SwizzleILi2ELi4ELi3EEENS4_18smem_ptr_flag_bitsILi8EEENSV_INS5_IJNSA_ILi8EEESF_EEENS5_IJSF_SB_EEEEEEEvNS4_8identityES12_S1C_vS1D_EENS_8epilogue10collective18CollectiveEpilogueINS1F_23Sm100TmaWarpSpecializedILi1ELi1ELi64ELb0ELb0EEEJSG_NS5_IJNSV_ISE_SB_EENSV_ISF_SB_EEEEESH_SI_SH_SI_NS1F_6fusion15FusionCallbacksIS1J_NS1N_17LinearCombinationISH_fSH_fLNS_15FloatRoundStyleE2EEESG_S1M_JEEENS4_5SM1004TMEM4LOAD26SM100_TMEM_LOAD_32dp32b64xES12_S1C_NS4_39AutoVectorizingCopyWithAssumedAlignmentILi128EEENS4_14SM90_TMA_STOREES1C_S1Y_S1Y_EEEvvEEEEvNT_6ParamsE)
        .other          _ZN7cutlass13device_kernelINS_4gemm6kernel13GemmUniversalIN4cute5tupleIJiiiiEEENS1_10collective13CollectiveMmaINS1_35MainloopSm100TmaUmmaWarpSpecializedILi5ELi2ELi4ENS5_IJNS4_1CILi1EEESB_SB_EEEEENS5_IJNSA_ILi128EEENSA_ILi64EEESF_EEENS_12float_e5m2_tENS5_IJlSB_lEEESH_SI_NS4_8TiledMMAINS4_8MMA_AtomIJNS4_10MMA_TraitsINS4_19SM100_MMA_F8F6F4_SSEJSH_SH_fSE_SF_NS4_17integral_constantINS4_4UMMA5MajorELSP_0EEESQ_NSN_INSO_7ScaleInELSR_0EEESS_EEEEEENS4_6LayoutISC_NS5_IJNSA_ILi0EEESW_SW_EEEEENS5_IJNS4_10UnderscoreESZ_SZ_EEEEENS4_13SM90_TMA_LOADENS4_14ComposedLayoutINS4_7SwizzleILi2ELi4ELi3EEENS4_18smem_ptr_flag_bitsILi8EEENSV_INS5_IJNSA_ILi8EEESF_EEENS5_IJSF_SB_EEEEEEEvNS4_8identityES12_S1C_vS1D_EENS_8epilogue10collective18CollectiveEpilogueINS1F_23Sm100TmaWarpSpecializedILi1ELi1ELi64ELb0ELb0EEEJSG_NS5_IJNSV_ISE_SB_EENSV_ISF_SB_EEEEESH_SI_SH_SI_NS1F_6fusion15FusionCallbacksIS1J_NS1N_17LinearCombinationISH_fSH_fLNS_15FloatRoundStyleE2EEESG_S1M_JEEENS4_5SM1004TMEM4LOAD26SM100_TMEM_LOAD_32dp32b64xES12_S1C_NS4_39AutoVectorizingCopyWithAssumedAlignmentILi128EEENS4_14SM90_TMA_STOREES1C_S1Y_S1Y_EEEvvEEEEvNT_6ParamsE,@"STO_CUDA_ENTRY STV_DEFAULT"
_ZN7cutlass13device_kernelINS_4gemm6kernel13GemmUniversalIN4cute5tupleIJiiiiEEENS1_10collective13CollectiveMmaINS1_35MainloopSm100TmaUmmaWarpSpecializedILi5ELi2ELi4ENS5_IJNS4_1CILi1EEESB_SB_EEEEENS5_IJNSA_ILi128EEENSA_ILi64EEESF_EEENS_12float_e5m2_tENS5_IJlSB_lEEESH_SI_NS4_8TiledMMAINS4_8MMA_AtomIJNS4_10MMA_TraitsINS4_19SM100_MMA_F8F6F4_SSEJSH_SH_fSE_SF_NS4_17integral_constantINS4_4UMMA5MajorELSP_0EEESQ_NSN_INSO_7ScaleInELSR_0EEESS_EEEEEENS4_6LayoutISC_NS5_IJNSA_ILi0EEESW_SW_EEEEENS5_IJNS4_10UnderscoreESZ_SZ_EEEEENS4_13SM90_TMA_LOADENS4_14ComposedLayoutINS4_7SwizzleILi2ELi4ELi3EEENS4_18smem_ptr_flag_bitsILi8EEENSV_INS5_IJNSA_ILi8EEESF_EEENS5_IJSF_SB_EEEEEEEvNS4_8identityES12_S1C_vS1D_EENS_8epilogue10collective18CollectiveEpilogueINS1F_23Sm100TmaWarpSpecializedILi1ELi1ELi64ELb0ELb0EEEJSG_NS5_IJNSV_ISE_SB_EENSV_ISF_SB_EEEEESH_SI_SH_SI_NS1F_6fusion15FusionCallbacksIS1J_NS1N_17LinearCombinationISH_fSH_fLNS_15FloatRoundStyleE2EEESG_S1M_JEEENS4_5SM1004TMEM4LOAD26SM100_TMEM_LOAD_32dp32b64xES12_S1C_NS4_39AutoVectorizingCopyWithAssumedAlignmentILi128EEENS4_14SM90_TMA_STOREES1C_S1Y_S1Y_EEEvvEEEEvNT_6ParamsE:
[----:B------:R-:W1:Y:S01]  /*0000*/  LDC R1, c[0x0][0x37c] ;  /* 0x0000df00ff017b82 */ /* 0x000e620000000800 */
[----:B------:R-:W2:Y:S01]  /*0010*/  S2R R166, SR_TID.X ;  /* 0x0000000000a67919 */ /* 0x000ea20000002100 */
[----:B------:R-:W3:Y:S01]  /*0020*/  LDCU.64 UR4, c[0x0][0x890] ;  /* 0x00011200ff0477ac */ /* 0x000ee20008000a00 */
[----:B------:R-:W-:Y:S02]  /*0030*/  PRMT R164, RZ, 0x7610, R164 ;  /* 0x00007610ffa47816 */ /* 0x000fe400000000a4 */
[----:B------:R-:W-:Y:S01]  /*0040*/  ELECT P5, URZ, PT ;  /* 0x0000000000ff782f */ /* 0x000fe200038a0000 */
[----:B------:R-:W4:Y:S01]  /*0050*/  LDCU.64 UR40, c[0x0][0x358] ;  /* 0x00006b00ff2877ac */ /* 0x000f220008000a00 */
[----:B---3--:R-:W-:-:S04]  /*0060*/  UISETP.NE.U32.AND UP0, UPT, UR4, URZ, UPT ;  /* 0x000000ff0400728c */ /* 0x008fc8000bf05070 */
[----:B------:R-:W-:Y:S01]  /*0070*/  UISETP.NE.AND.EX UP0, UPT, UR5, URZ, UPT, UP0 ;  /* 0x000000ff0500728c */ /* 0x000fe2000bf05300 */
[----:B--2---:R-:W-:-:S05]  /*0080*/  SHF.R.U32.HI R169, RZ, 0x5, R166 ;  /* 0x00000005ffa97819 */ /* 0x004fca00000116a6 */
[----:B------:R-:W2:Y:S02]  /*0090*/  SHFL.IDX PT, R0, R169, RZ, 0x1f ;  /* 0x00001fffa9007589 */ /* 0x000ea400000e0000 */
[----:B--2---:R-:W-:Y:S01]  /*00a0*/  R2UR UR8, R0 ;  /* 0x00000000000872ca */ /* 0x004fe200000e0000 */
[----:B-1--4-:R-:W-:-:S14]  /*00b0*/  BRA.U UP0, `(.L_x_0) ;  /* 0x00000001002c7547 */ /* 0x012fdc000b800000 */
[----:B------:R-:W1:Y:S02]  /*00c0*/  LDCU.64 UR6, c[0x0][0x888] ;  /* 0x00011100ff0677ac */ /* 0x000e640008000a00 */
[----:B-1----:R-:W-:-:S04]  /*00d0*/  UISETP.NE.U32.AND UP0, UPT, UR6, URZ, UPT ;  /* 0x000000ff0600728c */ /* 0x002fc8000bf05070 */
[----:B------:R-:W-:-:S09]  /*00e0*/  UISETP.NE.AND.EX UP0, UPT, UR7, URZ, UPT, UP0 ;  /* 0x000000ff0700728c */ /* 0x000fd2000bf05300 */
[----:B------:R-:W-:Y:S05]  /*00f0*/  BRA.U !UP0, `(.L_x_1) ;  /* 0x0000000108107547 */ /* 0x000fea000b800000 */
[----:B------:R-:W1:Y:S02]  /*0100*/  LDC.64 R2, c[0x0][0x888] ;  /* 0x00022200ff027b82 */ /* 0x000e640000000a00 */
[----:B-1----:R1:W5:Y:S01]  /*0110*/  LDG.E R81, desc[UR40][R2.64] ;  /* 0x0000002802517981 */ /* 0x002362000c1e1900 */
[----:B------:R-:W-:Y:S01]  /*0120*/  HFMA2 R164, -RZ, RZ, 0, 5.9604644775390625e-08 ;  /* 0x00000001ffa47431 */ /* 0x000fe200000001ff */
[----:B------:R-:W-:Y:S05]  /*0130*/  BRA `(.L_x_0) ;  /* 0x00000000000c7947 */ /* 0x000fea0003800000 */
.L_x_1:
[----:B------:R-:W1:Y:S01]  /*0140*/  LDCU UR6, c[0x0][0x880] ;  /* 0x00011000ff0677ac */ /* 0x000e620008000800 */
[----:B------:R-:W-:Y:S01]  /*0150*/  HFMA2 R164, -RZ, RZ, 0, 5.9604644775390625e-08 ;  /* 0x00000001ffa47431 */ /* 0x000fe200000001ff */
[----:B-1----:R-:W-:-:S07]  /*0160*/  MOV R81, UR6 ;  /* 0x0000000600517c02 */ /* 0x002fce0008000f00 */
.L_x_0:
[----:B------:R-:W2:Y:S02]  /*0170*/  LDCU.64 UR6, c[0x0][0x8b0] ;  /* 0x00011600ff0677ac */ /* 0x000ea40008000a00 */
[----:B--2---:R-:W-:-:S04]  /*0180*/  UISETP.NE.U32.AND UP0, UPT, UR6, URZ, UPT ;  /* 0x000000ff0600728c */ /* 0x004fc8000bf05070 */
[----:B------:R-:W-:-:S09]  /*0190*/  UISETP.NE.AND.EX UP0, UPT, UR7, URZ, UPT, UP0 ;  /* 0x000000ff0700728c */ /* 0x000fd2000bf05300 */
[----:B------:R-:W-:Y:S05]  /*01a0*/  BRA.U UP0, `(.L_x_2) ;  /* 0x0000000100247547 */ /* 0x000fea000b800000 */
[----:B------:R-:W2:Y:S02]  /*01b0*/  LDCU.64 UR6, c[0x0][0x8a8] ;  /* 0x00011500ff0677ac */ /* 0x000ea40008000a00 */
[----:B--2---:R-:W-:-:S04]  /*01c0*/  UISETP.NE.U32.AND UP0, UPT, UR6, URZ, UPT ;  /* 0x000000ff0600728c */ /* 0x004fc8000bf05070 */
[----:B------:R-:W-:-:S09]  /*01d0*/  UISETP.NE.AND.EX UP0, UPT, UR7, URZ, UPT, UP0 ;  /* 0x000000ff0700728c */ /* 0x000fd2000bf05300 */
[----:B------:R-:W-:Y:S05]  /*01e0*/  BRA.U !UP0, `(.L_x_3) ;  /* 0x00000001080c7547 */ /* 0x000fea000b800000 */
[----:B------:R-:W2:Y:S02]  /*01f0*/  LDC.64 R78, c[0x0][0x8a8] ;  /* 0x00022a00ff4e7b82 */ /* 0x000ea40000000a00 */
[----:B--2---:R2:W5:Y:S01]  /*0200*/  LDG.E R78, desc[UR40][R78.64] ;  /* 0x000000284e4e7981 */ /* 0x004562000c1e1900 */
[----:B------:R-:W-:Y:S05]  /*0210*/  BRA `(.L_x_2) ;  /* 0x0000000000087947 */ /* 0x000fea0003800000 */
.L_x_3:
[----:B------:R-:W2:Y:S02]  /*0220*/  LDCU UR6, c[0x0][0x8a0] ;  /* 0x00011400ff0677ac */ /* 0x000ea40008000800 */
[----:B--2---:R-:W-:Y:S02]  /*0230*/  MOV R78, UR6 ;  /* 0x00000006004e7c02 */ /* 0x004fe40008000f00 */
.L_x_2:
[----:B------:R-:W-:Y:S01]  /*0240*/  IMAD.U32 R0, RZ, RZ, UR8 ;  /* 0x00000008ff007e24 */ /* 0x000fe2000f8e00ff */
[----:B------:R-:W-:Y:S04]  /*0250*/  BSSY.RECONVERGENT B0, `(.L_x_4) ;  /* 0x000000c000007945 */ /* 0x000fe80003800200 */
[C---:B------:R-:W-:Y:S02]  /*0260*/  ISETP.NE.OR P1, PT, R0.reuse, 0x1, !P5 ;  /* 0x000000010000780c */ /* 0x040fe40006f25670 */
[----:B------:R-:W-:-:S11]  /*0270*/  ISETP.NE.OR P0, PT, R0, 0x3, !P5 ;  /* 0x000000030000780c */ /* 0x000fd60006f05670 */
[----:B------:R-:W-:Y:S05]  /*0280*/  @P1 BRA `(.L_x_5) ;  /* 0x0000000000201947 */ /* 0x000fea0003800000 */
[----:B------:R-:W3:Y:S02]  /*0290*/  LDCU.64 UR6, c[0x0][0x348] ;  /* 0x00006900ff0677ac */ /* 0x000ee40008000a00 */
[----:B---3--:R-:W-:Y:S02]  /*02a0*/  UIADD3 UR10, UP1, UPT, UR6, 0x80, URZ ;  /* 0x00000080060a7890 */ /* 0x008fe4000ff3e0ff */
[----:B------:R-:W-:Y:S02]  /*02b0*/  UIADD3 UR6, UP0, UPT, UR6, 0x180, URZ ;  /* 0x0000018006067890 */ /* 0x000fe4000ff1e0ff */
[----:B------:R-:W-:Y:S02]  /*02c0*/  UIADD3.X UR11, UPT, UPT, URZ, UR7, URZ, UP1, !UPT ;  /* 0x00000007ff0b7290 */ /* 0x000fe40008ffe4ff */
[----:B------:R-:W-:-:S07]  /*02d0*/  UIADD3.X UR7, UPT, UPT, URZ, UR7, URZ, UP0, !UPT ;  /* 0x00000007ff077290 */ /* 0x000fce00087fe4ff */
[----:B------:R3:W-:Y:S02]  /*02e0*/  UTMACCTL.PF [UR10] ;  /* 0x000000000a0079b9 */ /* 0x0007e40008040000 */
[----:B------:R3:W-:Y:S02]  /*02f0*/  UTMACCTL.PF [UR6] ;  /* 0x00000000060079b9 */ /* 0x0007e40008040000 */
[----:B---3--:R-:W-:Y:S01]  /*0300*/  NOP ;  /* 0x0000000000007918 */ /* 0x008fe20000000000 */
.L_x_5:
[----:B------:R-:W-:Y:S05]  /*0310*/  BSYNC.RECONVERGENT B0 ;  /* 0x0000000000007941 */ /* 0x000fea0003800200 */
.L_x_4:
[----:B------:R-:W-:Y:S04]  /*0320*/  BSSY.RECONVERGENT B0, `(.L_x_6) ;  /* 0x000000a000007945 */ /* 0x000fe80003800200 */
        /* <DEDUP_REMOVED lines=9> */
.L_x_7:
[----:B------:R-:W-:Y:S05]  /*03c0*/  BSYNC.RECONVERGENT B0 ;  /* 0x0000000000007941 */ /* 0x000fea0003800200 */
.L_x_6:
[----:B------:R-:W3:Y:S01]  /*03d0*/  LDCU.64 UR6, c[0x0][0x888] ;  /* 0x00011100ff0677ac */ /* 0x000ee20008000a00 */
[----:B------:R-:W-:Y:S02]  /*03e0*/  UISETP.EQ.U32.AND UP1, UPT, UR4, URZ, UPT ;  /* 0x000000ff0400728c */ /* 0x000fe4000bf22070 */
[----:B------:R-:W-:Y:S02]  /*03f0*/  UPLOP3.LUT UP2, UPT, UPT, UPT, UPT, 0x80, 0x8 ;  /* 0x000000000008789c */ /* 0x000fe40003f4f070 */
[----:B---3--:R-:W-:-:S04]  /*0400*/  UISETP.NE.U32.AND UP0, UPT, UR6, URZ, UPT ;  /* 0x000000ff0600728c */ /* 0x008fc8000bf05070 */
[----:B------:R-:W-:-:S04]  /*0410*/  UISETP.NE.AND.EX UP0, UPT, UR7, URZ, UPT, UP0 ;  /* 0x000000ff0700728c */ /* 0x000fc8000bf05300 */
[----:B------:R-:W-:-:S04]  /*0420*/  UISETP.EQ.OR.EX UP3, UPT, UR5, URZ, !UP0, UP1 ;  /* 0x000000ff0500728c */ /* 0x000fc8000c762710 */
[----:B------:R-:W-:-:S05]  /*0430*/  UP2UR UR44, UPR, URZ, 0x8 ;  /* 0x00000008ff2c7883 */ /* 0x000fca0008000000 */
[----:B------:R-:W-:Y:S07]  /*0440*/  BRA.U !UP3, `(.L_x_8) ;  /* 0x000000010b207547 */ /* 0x000fee000b800000 */
[----:B------:R-:W-:Y:S01]  /*0450*/  UISETP.NE.U32.AND UP2, UPT, UR4, URZ, UPT ;  /* 0x000000ff0400728c */ /* 0x000fe2000bf45070 */
[----:B-----5:R-:W-:Y:S01]  /*0460*/  FSETP.NEU.AND P0, PT, R81, RZ, PT ;  /* 0x000000ff5100720b */ /* 0x020fe20003f0d000 */
[----:B------:R-:W-:Y:S02]  /*0470*/  USEL UR4, URZ, 0xffffffff, UP0 ;  /* 0xffffffffff047887 */ /* 0x000fe40008000000 */
[----:B------:R-:W-:-:S10]  /*0480*/  UISETP.NE.AND.EX UP2, UPT, UR5, URZ, UPT, UP2 ;  /* 0x000000ff0500728c */ /* 0x000fd4000bf45320 */
[----:B------:R-:W-:Y:S01]  /*0490*/  VOTEU.ANY UP1, P0 ;  /* 0x0000000000ff7886 */ /* 0x000fe20000020100 */
[----:B------:R-:W-:-:S04]  /*04a0*/  @!UP2 USEL UR4, URZ, 0xffffffff, UP1 ;  /* 0xffffffffff04a887 */ /* 0x000fc80008800000 */
[----:B------:R-:W-:-:S04]  /*04b0*/  ULOP3.LUT UR4, UR4, 0x1, URZ, 0xc0, !UPT ;  /* 0x0000000104047892 */ /* 0x000fc8000f8ec0ff */
[----:B------:R-:W-:-:S11]  /*04c0*/  UISETP.NE.U32.AND UP2, UPT, UR4, 0x1, UPT ;  /* 0x000000010400788c */ /* 0x000fd6000bf45070 */
.L_x_8:
[----:B-1----:R-:W1:Y:S01]  /*04d0*/  SHFL.IDX PT, R2, R169, RZ, 0x1f ;  /* 0x00001fffa9027589 */ /* 0x002e6200000e0000 */
[----:B------:R-:W-:-:S04]  /*04e0*/  UISETP.NE.AND UP1, UPT, UR8, 0x2, UPT ;  /* 0x000000020800788c */ /* 0x000fc8000bf25270 */
[----:B------:R-:W-:Y:S01]  /*04f0*/  USEL UR13, URZ, 0x1, UP1 ;  /* 0x00000001ff0d7887 */ /* 0x000fe20008800000 */
[----:B-1----:R-:W-:-:S13]  /*0500*/  ISETP.NE.AND P0, PT, R2, RZ, PT ;  /* 0x000000ff0200720c */ /* 0x002fda0003f05270 */
[----:B------:R-:W-:Y:S05]  /*0510*/  @P0 BRA `(.L_x_9) ;  /* 0x0000000000500947 */ /* 0x000fea0003800000 */
[----:B------:R-:W1:Y:S01]  /*0520*/  S2UR UR5, SR_CgaCtaId ;  /* 0x00000000000579c3 */ /* 0x000e620000008800 */
[----:B------:R-:W-:Y:S01]  /*0530*/  UMOV UR6, 0x400 ;  /* 0x0000040000067882 */ /* 0x000fe20000000000 */
[----:B------:R-:W-:Y:S01]  /*0540*/  UMOV UR4, 0x1 ;  /* 0x0000000100047882 */ /* 0x000fe20000000000 */
[----:B------:R-:W-:Y:S01]  /*0550*/  ELECT P0, URZ, PT ;  /* 0x0000000000ff782f */ /* 0x000fe20003800000 */
[----:B-1----:R-:W-:Y:S02]  /*0560*/  ULEA UR5, UR5, UR6, 0x18 ;  /* 0x0000000605057291 */ /* 0x002fe4000f8ec0ff */
[----:B------:R-:W-:-:S04]  /*0570*/  UIADD3 UR6, UPT, UPT, -UR4, 0x100000, URZ ;  /* 0x0010000004067890 */ /* 0x000fc8000fffe1ff */
[----:B------:R-:W-:Y:S02]  /*0580*/  USHF.L.U32 UR7, UR6, 0xb, URZ ;  /* 0x0000000b06077899 */ /* 0x000fe400080006ff */
[----:B------:R-:W-:Y:S01]  /*0590*/  USHF.L.U32 UR6, UR6, 0x1, URZ ;  /* 0x0000000106067899 */ /* 0x000fe200080006ff */
[----:B------:R-:W1:Y:S11]  /*05a0*/  FENCE.VIEW.ASYNC.S ;  /* 0x00000000000073c6 */ /* 0x000e760000000000 */
[----:B-1----:R1:W3:Y:S01]  /*05b0*/  SYNCS.EXCH.64 URZ, [UR5], UR6 ;  /* 0x0000000605ff75b2 */ /* 0x0022e20008000100 */
[----:B------:R1:W4:Y:S01]  /*05c0*/  SYNCS.EXCH.64 URZ, [UR5+0x28], UR6 ;  /* 0x0000280605ff75b2 */ /* 0x0003220008000100 */
[----:B------:R1:W1:Y:S01]  /*05d0*/  SYNCS.EXCH.64 URZ, [UR5+0x8], UR6 ;  /* 0x0000080605ff75b2 */ /* 0x0002620008000100 */
[----:B------:R1:W1:Y:S01]  /*05e0*/  SYNCS.EXCH.64 URZ, [UR5+0x30], UR6 ;  /* 0x0000300605ff75b2 */ /* 0x0002620008000100 */
[----:B------:R1:W1:Y:S01]  /*05f0*/  SYNCS.EXCH.64 URZ, [UR5+0x10], UR6 ;  /* 0x0000100605ff75b2 */ /* 0x0002620008000100 */
[----:B------:R1:W1:Y:S01]  /*0600*/  SYNCS.EXCH.64 URZ, [UR5+0x38], UR6 ;  /* 0x0000380605ff75b2 */ /* 0x0002620008000100 */
[----:B------:R1:W1:Y:S01]  /*0610*/  SYNCS.EXCH.64 URZ, [UR5+0x18], UR6 ;  /* 0x0000180605ff75b2 */ /* 0x0002620008000100 */
[----:B------:R1:W1:Y:S01]  /*0620*/  SYNCS.EXCH.64 URZ, [UR5+0x40], UR6 ;  /* 0x0000400605ff75b2 */ /* 0x0002620008000100 */
[----:B------:R1:W1:Y:S01]  /*0630*/  SYNCS.EXCH.64 URZ, [UR5+0x20], UR6 ;  /* 0x0000200605ff75b2 */ /* 0x0002620008000100 */
[----:B------:R1:W1:Y:S01]  /*0640*/  SYNCS.EXCH.64 URZ, [UR5+0x48], UR6 ;  /* 0x0000480605ff75b2 */ /* 0x0002620008000100 */
[----:B------:R-:W-:Y:S01]  /*0650*/  NOP ;  /* 0x0000000000007918 */ /* 0x000fe20000000000 */
.L_x_9:
[----:B------:R-:W2:Y:S01]  /*0660*/  SHFL.IDX PT, R2, R169, RZ, 0x1f ;  /* 0x00001fffa9027589 */ /* 0x000ea200000e0000 */
[----:B------:R-:W-:Y:S01]  /*0670*/  NOP ;  /* 0x0000000000007918 */ /* 0x000fe20000000000 */
[----:B--2---:R-:W-:-:S13]  /*0680*/  ISETP.NE.AND P0, PT, R2, 0x1, PT ;  /* 0x000000010200780c */ /* 0x004fda0003f05270 */
[----:B------:R-:W-:Y:S05]  /*0690*/  @P0 BRA `(.L_x_10) ;  /* 0x0000000000400947 */ /* 0x000fea0003800000 */
[----:B-1----:R-:W1:Y:S01]  /*06a0*/  S2UR UR6, SR_CgaCtaId ;  /* 0x00000000000679c3 */ /* 0x002e620000008800 */
[----:B------:R-:W-:Y:S01]  /*06b0*/  UMOV UR7, 0x400 ;  /* 0x0000040000077882 */ /* 0x000fe20000000000 */
[----:B------:R-:W-:Y:S01]  /*06c0*/  UMOV UR5, 0x20 ;  /* 0x0000002000057882 */ /* 0x000fe20000000000 */
[----:B------:R-:W-:Y:S01]  /*06d0*/  UMOV UR4, 0x80 ;  /* 0x0000008000047882 */ /* 0x000fe20000000000 */
[----:B------:R-:W-:-:S04]  /*06e0*/  UIADD3 UR10, UPT, UPT, -UR5, 0x100000, URZ ;  /* 0x00100000050a7890 */ /* 0x000fc8000fffe1ff */
[----:B------:R-:W-:Y:S02]  /*06f0*/  USHF.L.U32 UR11, UR10, 0xb, URZ ;  /* 0x0000000b0a0b7899 */ /* 0x000fe400080006ff */
[----:B------:R-:W-:Y:S02]  /*0700*/  USHF.L.U32 UR10, UR10, 0x1, URZ ;  /* 0x000000010a0a7899 */ /* 0x000fe400080006ff */
[----:B------:R-:W-:-:S04]  /*0710*/  UIADD3 UR4, UPT, UPT, -UR4, 0x100000, URZ ;  /* 0x0010000004047890 */ /* 0x000fc8000fffe1ff */
[----:B------:R-:W-:Y:S02]  /*0720*/  USHF.L.U32 UR5, UR4, 0xb, URZ ;  /* 0x0000000b04057899 */ /* 0x000fe400080006ff */
[----:B------:R-:W-:Y:S01]  /*0730*/  USHF.L.U32 UR4, UR4, 0x1, URZ ;  /* 0x0000000104047899 */ /* 0x000fe200080006ff */
[----:B------:R-:W-:Y:S01]  /*0740*/  ELECT P0, URZ, PT ;  /* 0x0000000000ff782f */ /* 0x000fe20003800000 */
[----:B-1----:R-:W-:Y:S01]  /*0750*/  ULEA UR6, UR6, UR7, 0x18 ;  /* 0x0000000706067291 */ /* 0x002fe2000f8ec0ff */
[----:B------:R-:W1:Y:S11]  /*0760*/  FENCE.VIEW.ASYNC.S ;  /* 0x00000000000073c6 */ /* 0x000e760000000000 */
[----:B-1----:R2:W1:Y:S01]  /*0770*/  SYNCS.EXCH.64 URZ, [UR6+0x50], UR10 ;  /* 0x0000500a06ff75b2 */ /* 0x0024620008000100 */
[----:B------:R2:W1:Y:S02]  /*0780*/  SYNCS.EXCH.64 URZ, [UR6+0x58], UR4 ;  /* 0x0000580406ff75b2 */ /* 0x0004640008000100 */
[----:B--2---:R-:W-:Y:S01]  /*0790*/  NOP ;  /* 0x0000000000007918 */ /* 0x004fe20000000000 */
.L_x_10:
[----:B------:R-:W2:Y:S01]  /*07a0*/  SHFL.IDX PT, R2, R169, RZ, 0x1f ;  /* 0x00001fffa9027589 */ /* 0x000ea200000e0000 */
[----:B------:R-:W-:Y:S01]  /*07b0*/  NOP ;  /* 0x0000000000007918 */ /* 0x000fe20000000000 */
[----:B--2---:R-:W-:-:S13]  /*07c0*/  ISETP.NE.AND P0, PT, R2, 0x3, PT ;  /* 0x000000030200780c */ /* 0x004fda0003f05270 */
[----:B------:R-:W-:Y:S05]  /*07d0*/  @P0 BRA `(.L_x_11) ;  /* 0x0000000000300947 */ /* 0x000fea0003800000 */
[----:B-1----:R-:W1:Y:S01]  /*07e0*/  S2UR UR5, SR_CgaCtaId ;  /* 0x00000000000579c3 */ /* 0x002e620000008800 */
        /* <DEDUP_REMOVED lines=8> */
[----:B-1----:R2:W1:Y:S01]  /*0870*/  SYNCS.EXCH.64 URZ, [UR5+0x60], UR6 ;  /* 0x0000600605ff75b2 */ /* 0x0024620008000100 */
[----:B------:R2:W1:Y:S02]  /*0880*/  SYNCS.EXCH.64 URZ, [UR5+0x68], UR6 ;  /* 0x0000680605ff75b2 */ /* 0x0004640008000100 */
[----:B--2---:R-:W-:Y:S01]  /*0890*/  NOP ;  /* 0x0000000000007918 */ /* 0x004fe20000000000 */
.L_x_11:
[----:B------:R-:W2:Y:S01]  /*08a0*/  SHFL.IDX PT, R2, R169, RZ, 0x1f ;  /* 0x00001fffa9027589 */ /* 0x000ea200000e0000 */
[----:B------:R-:W-:Y:S01]  /*08b0*/  NOP ;  /* 0x0000000000007918 */ /* 0x000fe20000000000 */
[----:B--2---:R-:W-:-:S13]  /*08c0*/  ISETP.NE.AND P0, PT, R2, 0x4, PT ;  /* 0x000000040200780c */ /* 0x004fda0003f05270 */
[----:B------:R-:W-:Y:S05]  /*08d0*/  @P0 BRA `(.L_x_12) ;  /* 0x00000000004c0947 */ /* 0x000fea0003800000 */
[----:B-1----:R-:W1:Y:S01]  /*08e0*/  S2UR UR5, SR_CgaCtaId ;  /* 0x00000000000579c3 */ /* 0x002e620000008800 */
[----:B------:R-:W-:Y:S01]  /*08f0*/  UMOV UR7, 0x100 ;  /* 0x0000010000077882 */ /* 0x000fe20000000000 */
[----:B------:R-:W-:Y:S01]  /*0900*/  UMOV UR6, 0x400 ;  /* 0x0000040000067882 */ /* 0x000fe20000000000 */
[----:B------:R-:W-:Y:S01]  /*0910*/  USEL UR7, UR7, 0xe0, UP2 ;  /* 0x000000e007077887 */ /* 0x000fe20009000000 */
[----:B------:R-:W-:Y:S01]  /*0920*/  UMOV UR4, 0x1 ;  /* 0x0000000100047882 */ /* 0x000fe20000000000 */
[----:B------:R-:W-:Y:S01]  /*0930*/  ELECT P0, URZ, PT ;  /* 0x0000000000ff782f */ /* 0x000fe20003800000 */
[----:B------:R-:W-:-:S04]  /*0940*/  UIADD3 UR10, UPT, UPT, -UR4, 0x100000, URZ ;  /* 0x00100000040a7890 */ /* 0x000fc8000fffe1ff */
[----:B------:R-:W-:Y:S02]  /*0950*/  USHF.L.U32 UR11, UR10, 0xb, URZ ;  /* 0x0000000b0a0b7899 */ /* 0x000fe400080006ff */
[----:B------:R-:W-:Y:S02]  /*0960*/  USHF.L.U32 UR10, UR10, 0x1, URZ ;  /* 0x000000010a0a7899 */ /* 0x000fe400080006ff */
[----:B-1----:R-:W-:Y:S02]  /*0970*/  ULEA UR5, UR5, UR6, 0x18 ;  /* 0x0000000605057291 */ /* 0x002fe4000f8ec0ff */
[----:B------:R-:W-:-:S04]  /*0980*/  UIADD3 UR6, UPT, UPT, -UR7, 0x100000, URZ ;  /* 0x0010000007067890 */ /* 0x000fc8000fffe1ff */
[----:B------:R-:W-:Y:S02]  /*0990*/  USHF.L.U32 UR7, UR6, 0xb, URZ ;  /* 0x0000000b06077899 */ /* 0x000fe400080006ff */
[----:B------:R-:W-:Y:S01]  /*09a0*/  USHF.L.U32 UR6, UR6, 0x1, URZ ;  /* 0x0000000106067899 */ /* 0x000fe200080006ff */
[----:B------:R-:W1:Y:S03]  /*09b0*/  FENCE.VIEW.ASYNC.S ;  /* 0x00000000000073c6 */ /* 0x000e660000000000 */
[----:B-1----:R2:W1:Y:S08]  /*09c0*/  SYNCS.EXCH.64 URZ, [UR5+0x70], UR10 ;  /* 0x0000700a05ff75b2 */ /* 0x0024700008000100 */
[----:B------:R2:W1:Y:S01]  /*09d0*/  SYNCS.EXCH.64 URZ, [UR5+0x80], UR6 ;  /* 0x0000800605ff75b2 */ /* 0x0004620008000100 */
[----:B------:R2:W1:Y:S01]  /*09e0*/  SYNCS.EXCH.64 URZ, [UR5+0x78], UR10 ;  /* 0x0000780a05ff75b2 */ /* 0x0004620008000100 */
[----:B------:R2:W1:Y:S02]  /*09f0*/  SYNCS.EXCH.64 URZ, [UR5+0x88], UR6 ;  /* 0x0000880605ff75b2 */ /* 0x0004640008000100 */
[----:B--2---:R-:W-:Y:S01]  /*0a00*/  NOP ;  /* 0x0000000000007918 */ /* 0x004fe20000000000 */
.L_x_12:
        /* <DEDUP_REMOVED lines=18> */
[----:B------:R2:W1:Y:S01]  /*0b30*/  SYNCS.EXCH.64 URZ, [UR6+0xb0], UR4 ;  /* 0x0000b00406ff75b2 */ /* 0x0004620008000100 */
[----:B------:R2:W1:Y:S01]  /*0b40*/  SYNCS.EXCH.64 URZ, [UR6+0x98], UR10 ;  /* 0x0000980a06ff75b2 */ /* 0x0004620008000100 */
[----:B------:R2:W1:Y:S01]  /*0b50*/  SYNCS.EXCH.64 URZ, [UR6+0xb8], UR4 ;  /* 0x0000b80406ff75b2 */ /* 0x0004620008000100 */
[----:B------:R2:W1:Y:S01]  /*0b60*/  SYNCS.EXCH.64 URZ, [UR6+0xa0], UR10 ;  /* 0x0000a00a06ff75b2 */ /* 0x0004620008000100 */
[----:B------:R2:W1:Y:S01]  /*0b70*/  SYNCS.EXCH.64 URZ, [UR6+0xc0], UR4 ;  /* 0x0000c00406ff75b2 */ /* 0x0004620008000100 */
[----:B------:R2:W1:Y:S01]  /*0b80*/  SYNCS.EXCH.64 URZ, [UR6+0xa8], UR10 ;  /* 0x0000a80a06ff75b2 */ /* 0x0004620008000100 */
[----:B------:R2:W1:Y:S02]  /*0b90*/  SYNCS.EXCH.64 URZ, [UR6+0xc8], UR4 ;  /* 0x0000c80406ff75b2 */ /* 0x0004640008000100 */
[----:B--2---:R-:W-:Y:S01]  /*0ba0*/  NOP ;  /* 0x0000000000007918 */ /* 0x004fe20000000000 */
.L_x_13:
        /* <DEDUP_REMOVED lines=14> */
[----:B------:R2:W1:Y:S01]  /*0c90*/  SYNCS.EXCH.64 URZ, [UR5+0xe0], UR6 ;  /* 0x0000e00605ff75b2 */ /* 0x0004620008000100 */
[----:B------:R2:W1:Y:S01]  /*0ca0*/  SYNCS.EXCH.64 URZ, [UR5+0xd8], UR6 ;  /* 0x0000d80605ff75b2 */ /* 0x0004620008000100 */
[----:B------:R2:W1:Y:S02]  /*0cb0*/  SYNCS.EXCH.64 URZ, [UR5+0xe8], UR6 ;  /* 0x0000e80605ff75b2 */ /* 0x0004640008000100 */
[----:B--2---:R-:W-:Y:S01]  /*0cc0*/  NOP ;  /* 0x0000000000007918 */ /* 0x004fe20000000000 */
.L_x_14:
[----:B-1----:R-:W1:Y:S01]  /*0cd0*/  S2UR UR5, SR_CTAID.X ;  /* 0x00000000000579c3 */ /* 0x002e620000002500 */
[----:B------:R-:W-:-:S05]  /*0ce0*/  CS2R.32 R165, SR_CgaSize ;  /* 0x0000000000a57805 */ /* 0x000fca0000008a00 */
[----:B------:R-:W-:-:S05]  /*0cf0*/  IMAD R165, R165, -0xa0, RZ ;  /* 0xffffff60a5a57824 */ /* 0x000fca00078e02ff */
[----:B------:R-:W-:-:S14]  /*0d00*/  R2UR UR7, R165 ;  /* 0x00000000a50772ca */ /* 0x000fdc00000e0000 */
[----:B------:R-:W2:Y:S01]  /*0d10*/  LDCU UR7, c[0x0][UR7+0x2b0] ;  /* 0x00005600070777ac */ /* 0x000ea20008000800 */
[----:B------:R-:W-:Y:S01]  /*0d20*/  NOP ;  /* 0x0000000000007918 */ /* 0x000fe20000000000 */
[----:B------:R-:W-:-:S05]  /*0d30*/  CS2R.32 R165, SR_CgaSize ;  /* 0x0000000000a57805 */ /* 0x000fca0000008a00 */
[----:B------:R-:W-:-:S05]  /*0d40*/  IMAD R165, R165, -0xa0, RZ ;  /* 0xffffff60a5a57824 */ /* 0x000fca00078e02ff */
[----:B------:R-:W-:-:S14]  /*0d50*/  R2UR UR6, R165 ;  /* 0x00000000a50672ca */ /* 0x000fdc00000e0000 */
[----:B------:R-:W3:Y:S01]  /*0d60*/  LDCU UR6, c[0x0][UR6+0x2b4] ;  /* 0x00005680060677ac */ /* 0x000ee20008000800 */
[----:B------:R-:W4:Y:S08]  /*0d70*/  S2UR UR4, SR_CTAID.Y ;  /* 0x00000000000479c3 */ /* 0x000f300000002600 */
[----:B------:R-:W3:Y:S01]  /*0d80*/  LDC R9, c[0x0][0xb24] ;  /* 0x0002c900ff097b82 */ /* 0x000ee20000000800 */
[----:B-1----:R-:W-:-:S02]  /*0d90*/  I2FP.F32.U32 R5, UR5 ;  /* 0x0000000500057c45 */ /* 0x002fc40008201000 */
[----:B------:R-:W-:-:S05]  /*0da0*/  CS2R.32 R3, SR_CgaSize ;  /* 0x0000000000037805 */ /* 0x000fca0000008a00 */
[----:B------:R-:W-:-:S06]  /*0db0*/  IMAD R3, R3, -0xa0, RZ ;  /* 0xffffff6003037824 */ /* 0x000fcc00078e02ff */
[----:B------:R-:W1:Y:S01]  /*0dc0*/  LDC R3, c[0x0][R3+0x2a0] ;  /* 0x0000a80003037b82 */ /* 0x000e620000000800 */
[----:B------:R-:W-:Y:S01]  /*0dd0*/  MOV R165, UR5 ;  /* 0x0000000500a57c02 */ /* 0x000fe20008000f00 */
[----:B--2---:R-:W-:Y:S01]  /*0de0*/  FMUL R5, R5, UR7 ;  /* 0x0000000705057c20 */ /* 0x004fe20008400000 */
[----:B----4-:R-:W-:Y:S02]  /*0df0*/  I2FP.F32.U32 R4, UR4 ;  /* 0x0000000400047c45 */ /* 0x010fe40008201000 */
[----:B------:R-:W-:-:S05]  /*0e00*/  CS2R.32 R2, SR_CgaSize ;  /* 0x0000000000027805 */ /* 0x000fca0000008a00 */
[----:B------:R-:W-:-:S06]  /*0e10*/  IMAD R2, R2, -0xa0, RZ ;  /* 0xffffff6002027824 */ /* 0x000fcc00078e02ff */
[----:B------:R-:W2:Y:S01]  /*0e20*/  LDC R2, c[0x0][R2+0x2a4] ;  /* 0x0000a90002027b82 */ /* 0x000ea20000000800 */
[----:B------:R-:W4:Y:S01]  /*0e30*/  F2I.U32.TRUNC.NTZ R154, R5 ;  /* 0x00000005009a7305 */ /* 0x000f22000020f000 */
[----:B------:R-:W-:Y:S01]  /*0e40*/  MOV R155, UR4 ;  /* 0x00000004009b7c02 */ /* 0x000fe20008000f00 */
[----:B---3--:R-:W-:-:S05]  /*0e50*/  FMUL R4, R4, UR6 ;  /* 0x0000000604047c20 */ /* 0x008fca0008400000 */
[----:B------:R-:W-:Y:S01]  /*0e60*/  BAR.SYNC.DEFER_BLOCKING 0x0 ;  /* 0x0000000000007b1d */ /* 0x000fe20000010000 */
[----:B------:R-:W-:-:S05]  /*0e70*/  ISETP.GE.AND P0, PT, R9, 0x1, PT ;  /* 0x000000010900780c */ /* 0x000fca0003f06270 */
[----:B------:R-:W3:Y:S02]  /*0e80*/  F2I.U32.TRUNC.NTZ R143, R4 ;  /* 0x00000004008f7305 */ /* 0x000ee4000020f000 */
[----:B------:R-:W2:Y:S01]  /*0e90*/  S2UR UR36, SR_CTAID.Z ;  /* 0x00000000002479c3 */ /* 0x000ea20000002700 */
[----:B----4-:R-:W-:-:S05]  /*0ea0*/  IADD3 R154, PT, PT, -R154, RZ, RZ ;  /* 0x000000ff9a9a7210 */ /* 0x010fca0007ffe1ff */
[----:B-1----:R-:W-:Y:S01]  /*0eb0*/  IMAD R154, R3, R154, UR5 ;  /* 0x00000005039a7e24 */ /* 0x002fe2000f8e029a */
[----:B---3--:R-:W-:-:S05]  /*0ec0*/  IADD3 R143, PT, PT, -R143, RZ, RZ ;  /* 0x000000ff8f8f7210 */ /* 0x008fca0007ffe1ff */
[----:B--2---:R-:W-:Y:S01]  /*0ed0*/  IMAD R143, R2, R143, UR4 ;  /* 0x00000004028f7e24 */ /* 0x004fe2000f8e028f */
[----:B------:R-:W-:Y:S06]  /*0ee0*/  @!P0 BRA `(.L_x_15) ;  /* 0x0000000000b88947 */ /* 0x000fec0003800000 */
[----:B------:R-:W1:Y:S01]  /*0ef0*/  LDC.64 R4, c[0x0][0xb18] ;  /* 0x0002c600ff047b82 */ /* 0x000e620000000a00 */
[----:B------:R-:W-:-:S07]  /*0f00*/  ISETP.NE.AND P0, PT, R9, 0x1, PT ;  /* 0x000000010900780c */ /* 0x000fce0003f05270 */
[----:B------:R-:W2:Y:S08]  /*0f10*/  LDC R10, c[0x0][0xb0c] ;  /* 0x0002c300ff0a7b82 */ /* 0x000eb00000000800 */
[----:B------:R-:W3:Y:S08]  /*0f20*/  LDC R11, c[0x0][0x370] ;  /* 0x0000dc00ff0b7b82 */ /* 0x000ef00000000800 */
[----:B------:R-:W4:Y:S01]  /*0f30*/  LDC R12, c[0x0][0x374] ;  /* 0x0000dd00ff0c7b82 */ /* 0x000f220000000800 */
[----:B-1----:R-:W-:-:S07]  /*0f40*/  ISETP.NE.AND P1, PT, R4, 0x1, PT ;  /* 0x000000010400780c */ /* 0x002fce0003f25270 */
[----:B------:R-:W3:Y:S01]  /*0f50*/  LDC.64 R6, c[0x0][0xb10] ;  /* 0x0002c400ff067b82 */ /* 0x000ee20000000a00 */
[----:B--2---:R-:W-:-:S07]  /*0f60*/  ISETP.NE.AND P2, PT, R10, 0x1, PT ;  /* 0x000000010a00780c */ /* 0x004fce0003f45270 */
[----:B------:R-:W1:Y:S08]  /*0f70*/  LDC R8, c[0x0][0xb20] ;  /* 0x0002c800ff087b82 */ /* 0x000e700000000800 */
[----:B------:R-:W2:Y:S01]  /*0f80*/  LDC.64 R2, c[0x0][0xb28] ;  /* 0x0002ca00ff027b82 */ /* 0x000ea20000000a00 */
[----:B----4-:R-:W-:-:S04]  /*0f90*/  IMAD.HI.U32 R13, R12, R5, RZ ;  /* 0x000000050c0d7227 */ /* 0x010fc800078e00ff */
[----:B------:R-:W-:-:S04]  /*0fa0*/  IMAD.HI.U32 R5, R155, R5, RZ ;  /* 0x000000059b057227 */ /* 0x000fc800078e00ff */
[----:B---3--:R-:W-:-:S04]  /*0fb0*/  IMAD.HI.U32 R14, R11, R6, RZ ;  /* 0x000000060b0e7227 */ /* 0x008fc800078e00ff */
[----:B------:R-:W-:Y:S01]  /*0fc0*/  IMAD.HI.U32 R16, R165, R6, RZ ;  /* 0x00000006a5107227 */ /* 0x000fe200078e00ff */
[-C--:B------:R-:W-:Y:S02]  /*0fd0*/  @P2 SHF.R.U32.HI R11, RZ, R7.reuse, R14 ;  /* 0x00000007ff0b2219 */ /* 0x080fe4000001160e */
[-C--:B-1----:R-:W-:Y:S02]  /*0fe0*/  @P1 SHF.R.U32.HI R12, RZ, R8.reuse, R13 ;  /* 0x00000008ff0c1219 */ /* 0x082fe4000001160d */
[----:B------:R-:W-:Y:S02]  /*0ff0*/  SHF.R.U32.HI R8, RZ, R8, R5 ;  /* 0x00000008ff087219 */ /* 0x000fe40000011605 */
[----:B------:R-:W-:Y:S02]  /*1000*/  SHF.R.U32.HI R16, RZ, R7, R16 ;  /* 0x00000007ff107219 */ /* 0x000fe40000011610 */
[----:B------:R-:W-:Y:S01]  /*1010*/  SEL R5, R155, R8, !P1 ;  /* 0x000000089b057207 */ /* 0x000fe20004800000 */
[----:B--2---:R-:W-:Y:S01]  /*1020*/  IMAD.HI.U32 R14, R12, R2, RZ ;  /* 0x000000020c0e7227 */ /* 0x004fe200078e00ff */
[----:B------:R-:W-:-:S03]  /*1030*/  SEL R7, R165, R16, !P2 ;  /* 0x00000010a5077207 */ /* 0x000fc60005000000 */
[----:B------:R-:W-:Y:S01]  /*1040*/  IMAD.HI.U32 R6, R11, R2, RZ ;  /* 0x000000020b067227 */ /* 0x000fe200078e00ff */
[----:B------:R-:W-:-:S04]  /*1050*/  @P0 SHF.R.U32.HI R12, RZ, R3, R14 ;  /* 0x00000003ff0c0219 */ /* 0x000fc8000001160e */
[----:B------:R-:W-:Y:S01]  /*1060*/  @P0 SHF.R.U32.HI R11, RZ, R3, R6 ;  /* 0x00000003ff0b0219 */ /* 0x000fe20000011606 */
[----:B------:R-:W-:-:S04]  /*1070*/  IMAD R12, R12, R9, RZ ;  /* 0x000000090c0c7224 */ /* 0x000fc800078e02ff */
[----:B------:R-:W-:Y:S01]  /*1080*/  IMAD R6, R11, R9, RZ ;  /* 0x000000090b067224 */ /* 0x000fe200078e02ff */
[----:B------:R-:W-:-:S04]  /*1090*/  ISETP.GE.AND P1, PT, R5, R12, PT ;  /* 0x0000000c0500720c */ /* 0x000fc80003f26270 */
[----:B------:R-:W-:Y:S01]  /*10a0*/  ISETP.GE.OR P1, PT, R7, R6, P1 ;  /* 0x000000060700720c */ /* 0x000fe20000f26670 */
[----:B------:R-:W-:-:S05]  /*10b0*/  IMAD.HI.U32 R6, R5, R2, RZ ;  /* 0x0000000205067227 */ /* 0x000fca00078e00ff */
[----:B------:R-:W-:-:S04]  /*10c0*/  SHF.R.U32.HI R6, RZ, R3, R6 ;  /* 0x00000003ff067219 */ /* 0x000fc80000011606 */
[----:B------:R-:W-:-:S03]  /*10d0*/  SEL R6, R5, R6, !P0 ;  /* 0x0000000605067207 */ /* 0x000fc60004000000 */
[----:B------:R-:W-:Y:S01]  /*10e0*/  @!P1 IMAD.HI.U32 R8, R7, R2, RZ ;  /* 0x0000000207089227 */ /* 0x000fe200078e00ff */
[----:B------:R-:W-:-:S04]  /*10f0*/  IADD3 R2, PT, PT, -R6, RZ, RZ ;  /* 0x000000ff06027210 */ /* 0x000fc80007ffe1ff */
[----:B------:R-:W-:Y:S01]  /*1100*/  @!P1 SHF.R.U32.HI R8, RZ, R3, R8 ;  /* 0x00000003ff089219 */ /* 0x000fe20000011608 */
[----:B------:R-:W-:-:S03]  /*1110*/  IMAD R2, R9, R2, R5 ;  /* 0x0000000209027224 */ /* 0x000fc600078e0205 */
[----:B------:R-:W-:Y:S02]  /*1120*/  @!P1 SEL R3, R7, R8, !P0 ;  /* 0x0000000807039207 */ /* 0x000fe40004000000 */
[----:B------:R-:W-:-:S03]  /*1130*/  IADD3 R8, PT, PT, -R5, RZ, RZ ;  /* 0x000000ff05087210 */ /* 0x000fc60007ffe1ff */
[--C-:B------:R-:W-:Y:S02]  /*1140*/  @!P1 IMAD.IADD R6, R6, 0x1, -R3.reuse ;  /* 0x0000000106069824 */ /* 0x100fe400078e0a03 */
[----:B------:R-:W-:Y:S01]  /*1150*/  @!P1 IMAD R3, R2, R11, R3 ;  /* 0x0000000b02039224 */ /* 0x000fe200078e0203 */
[----:B------:R-:W-:Y:S01]  /*1160*/  IADD3 R2, PT, PT, -R7, RZ, RZ ;  /* 0x000000ff07027210 */ /* 0x000fe20007ffe1ff */
[----:B------:R-:W-:Y:S02]  /*1170*/  @!P1 IMAD R5, R6, R9, R7 ;  /* 0x0000000906059224 */ /* 0x000fe400078e0207 */
[----:B------:R-:W-:Y:S02]  /*1180*/  IMAD R8, R4, R8, R155 ;  /* 0x0000000804087224 */ /* 0x000fe400078e029b */
[----:B------:R-:W-:Y:S02]  /*1190*/  @!P1 IMAD.MOV.U32 R7, RZ, RZ, R3 ;  /* 0x000000ffff079224 */ /* 0x000fe400078e0003 */
[----:B------:R-:W-:-:S02]  /*11a0*/  IMAD R2, R10, R2, R165 ;  /* 0x000000020a027224 */ /* 0x000fc400078e02a5 */
[----:B------:R-:W-:Y:S02]  /*11b0*/  IMAD R155, R5, R4, R8 ;  /* 0x00000004059b7224 */ /* 0x000fe400078e0208 */
[----:B------:R-:W-:Y:S02]  /*11c0*/  IMAD R165, R7, R10, R2 ;  /* 0x0000000a07a57224 */ /* 0x000fe400078e0202 */
.L_x_15:
[----:B------:R-:W1:Y:S01]  /*11d0*/  LDCU UR4, c[0x0][0xb30] ;  /* 0x00016600ff0477ac */ /* 0x000e620008000800 */
[----:B------:R-:W2:Y:S08]  /*11e0*/  S2UR UR37, SR_CgaCtaId ;  /* 0x00000000002579c3 */ /* 0x000eb00000008800 */
[----:B------:R-:W3:Y:S01]  /*11f0*/  LDC R72, c[0x0][0xb24] ;  /* 0x0002c900ff487b82 */ /* 0x000ee20000000800 */
[----:B-1----:R-:W-:-:S09]  /*1200*/  UISETP.NE.AND UP1, UPT, UR4, 0x1, UPT ;  /* 0x000000010400788c */ /* 0x002fd2000bf25270 */
[----:B--2---:R-:W-:Y:S05]  /*1210*/  BRA.U UP1, `(.L_x_16) ;  /* 0x0000000101407547 */ /* 0x004fea000b800000 */
[----:B------:R-:W1:Y:S08]  /*1220*/  LDC.64 R4, c[0x0][0xb10] ;  /* 0x0002c400ff047b82 */ /* 0x000e700000000a00 */
[----:B------:R-:W2:Y:S08]  /*1230*/  LDC.64 R2, c[0x0][0xb18] ;  /* 0x0002c600ff027b82 */ /* 0x000eb00000000a00 */
[----:B------:R-:W4:Y:S08]  /*1240*/  LDC R6, c[0x0][0xb20] ;  /* 0x0002c800ff067b82 */ /* 0x000f300000000800 */
[----:B------:R-:W3:Y:S01]  /*1250*/  LDC R8, c[0x0][0xb0c] ;  /* 0x0002c300ff087b82 */ /* 0x000ee20000000800 */
[----:B-1----:R-:W-:-:S05]  /*1260*/  IMAD.HI.U32 R4, R165, R4, RZ ;  /* 0x00000004a5047227 */ /* 0x002fca00078e00ff */
[----:B------:R-:W-:Y:S01]  /*1270*/  SHF.R.U32.HI R4, RZ, R5, R4 ;  /* 0x00000005ff047219 */ /* 0x000fe20000011604 */
[----:B--2---:R-:W-:Y:S01]  /*1280*/  IMAD.HI.U32 R3, R155, R3, RZ ;  /* 0x000000039b037227 */ /* 0x004fe200078e00ff */
[----:B------:R-:W-:-:S04]  /*1290*/  ISETP.NE.AND P0, PT, R2, 0x1, PT ;  /* 0x000000010200780c */ /* 0x000fc80003f05270 */
[----:B----4-:R-:W-:-:S04]  /*12a0*/  SHF.R.U32.HI R6, RZ, R6, R3 ;  /* 0x00000006ff067219 */ /* 0x010fc80000011603 */
[----:B------:R-:W-:Y:S02]  /*12b0*/  SEL R3, R155, R6, !P0 ;  /* 0x000000069b037207 */ /* 0x000fe40004000000 */
[----:B---3--:R-:W-:-:S04]  /*12c0*/  ISETP.NE.AND P1, PT, R8, 0x1, PT ;  /* 0x000000010800780c */ /* 0x008fc80003f25270 */
[----:B------:R-:W-:-:S05]  /*12d0*/  SEL R4, R165, R4, !P1 ;  /* 0x00000004a5047207 */ /* 0x000fca0004800000 */
[----:B------:R-:W-:Y:S02]  /*12e0*/  IMAD.IADD R5, R3, 0x1, -R4 ;  /* 0x0000000103057824 */ /* 0x000fe400078e0a04 */
[----:B------:R-:W-:Y:S02]  /*12f0*/  IMAD.IADD R3, R4, 0x1, -R3 ;  /* 0x0000000104037824 */ /* 0x000fe400078e0a03 */
[----:B------:R-:W-:Y:S02]  /*1300*/  IMAD R165, R5, R8, R165 ;  /* 0x0000000805a57224 */ /* 0x000fe400078e02a5 */
[----:B------:R-:W-:-:S07]  /*1310*/  IMAD R155, R3, R2, R155 ;  /* 0x00000002039b7224 */ /* 0x000fce00078e029b */
.L_x_16:
[----:B------:R-:W-:Y:S01]  /*1320*/  BAR.SYNC.DEFER_BLOCKING 0x0 ;  /* 0x0000000000007b1d */ /* 0x000fe20000010000 */
[----:B------:R-:W-:Y:S01]  /*1330*/  UISETP.NE.AND UP1, UPT, UR8, 0x2, UPT ;  /* 0x000000020800788c */ /* 0x000fe2000bf25270 */
[----:B------:R-:W-:Y:S02]  /*1340*/  ISETP.NE.OR P5, PT, R0, 0x2, !P5 ;  /* 0x000000020000780c */ /* 0x000fe40006fa5670 */
[----:B------:R-:W-:-:S06]  /*1350*/  LOP3.LUT R2, R166, 0x1f, RZ, 0xc0, !PT ;  /* 0x0000001fa6027812 */ /* 0x000fcc00078ec0ff */
[----:B------:R-:W-:Y:S05]  /*1360*/  BRA.U UP1, `(.L_x_17) ;  /* 0x0000001101807547 */ /* 0x000fea000b800000 */
[----:B------:R-:W1:Y:S01]  /*1370*/  LDCU UR13, c[0x0][0x38c] ;  /* 0x00007180ff0d77ac */ /* 0x000e620008000800 */
[----:B------:R-:W2:Y:S01]  /*1380*/  LDC R9, c[0x0][0x370] ;  /* 0x0000dc00ff097b82 */ /* 0x000ea20000000800 */
[----:B------:R-:W-:Y:S01]  /*1390*/  PLOP3.LUT P1, PT, PT, PT, UP2, 0x80, 0x8 ;  /* 0x000000000008781c */ /* 0x000fe20003f2f028 */
[----:B------:R-:W-:Y:S01]  /*13a0*/  IMAD.MOV.U32 R15, RZ, RZ, 0x1 ;  /* 0x00000001ff0f7424 */ /* 0x000fe200078e00ff */
[----:B------:R-:W-:Y:S01]  /*13b0*/  ISETP.EQ.OR P4, PT, R2, RZ, P5 ;  /* 0x000000ff0200720c */ /* 0x000fe20002f82670 */
[----:B------:R-:W-:Y:S01]  /*13c0*/  IMAD.MOV.U32 R14, RZ, RZ, RZ ;  /* 0x000000ffff0e7224 */ /* 0x000fe200078e00ff */
[----:B------:R-:W-:Y:S02]  /*13d0*/  PLOP3.LUT P1, PT, P1, PT, PT, 0x8, 0x80 ;  /* 0x000000000080781c */ /* 0x000fe40000f2e170 */
[----:B------:R-:W-:Y:S01]  /*13e0*/  CS2R R12, SRZ ;  /* 0x00000000000c7805 */ /* 0x000fe2000001ff00 */
[----:B------:R-:W-:Y:S01]  /*13f0*/  IMAD.MOV.U32 R10, RZ, RZ, 0x1 ;  /* 0x00000001ff0a7424 */ /* 0x000fe200078e00ff */
[----:B------:R-:W4:Y:S01]  /*1400*/  LDC R0, c[0x0][0x374] ;  /* 0x0000dd00ff007b82 */ /* 0x000f220000000800 */
[----:B------:R-:W2:Y:S01]  /*1410*/  LDCU.64 UR22, c[0x0][0x348] ;  /* 0x00006900ff1677ac */ /* 0x000ea20008000a00 */
[----:B------:R-:W-:Y:S01]  /*1420*/  UMOV UR6, URZ ;  /* 0x000000ff00067c82 */ /* 0x000fe20008000000 */
[----:B-1----:R-:W-:-:S04]  /*1430*/  UIADD3 UR5, UPT, UPT, UR13, 0x3f, URZ ;  /* 0x0000003f0d057890 */ /* 0x002fc8000fffe0ff */
[----:B------:R-:W-:-:S04]  /*1440*/  USHF.R.S32.HI UR4, URZ, 0x1f, UR5 ;  /* 0x0000001fff047899 */ /* 0x000fc80008011405 */
[----:B------:R-:W-:-:S04]  /*1450*/  ULEA.HI UR4, UR4, UR5, URZ, 0x6 ;  /* 0x0000000504047291 */ /* 0x000fc8000f8f30ff */
[----:B------:R-:W-:Y:S02]  /*1460*/  USHF.R.S32.HI UR15, URZ, 0x6, UR4 ;  /* 0x00000006ff0f7899 */ /* 0x000fe40008011404 */
[----:B------:R-:W-:Y:S02]  /*1470*/  UIADD3 UR4, UPT, UPT, UR13, -0x1, URZ ;  /* 0xffffffff0d047890 */ /* 0x000fe4000fffe0ff */
[----:B------:R-:W-:Y:S02]  /*1480*/  UISETP.LT.U32.AND UP0, UPT, UR15, 0x5, UPT ;  /* 0x000000050f00788c */ /* 0x000fe4000bf01070 */
[----:B------:R-:W-:Y:S02]  /*1490*/  UISETP.GE.U32.AND UP1, UPT, UR4, -0x7f, UPT ;  /* 0xffffff810400788c */ /* 0x000fe4000bf26070 */
[----:B------:R-:W-:Y:S02]  /*14a0*/  USEL UR14, UR15, 0x5, UP0 ;  /* 0x000000050f0e7887 */ /* 0x000fe40008000000 */
[----:B------:R-:W-:-:S02]  /*14b0*/  UIADD3 UR13, UPT, UPT, UR13, 0x7e, URZ ;  /* 0x0000007e0d0d7890 */ /* 0x000fc4000fffe0ff */
[----:B------:R-:W-:Y:S02]  /*14c0*/  UIADD3 UR5, UPT, UPT, UR14, -0x1, URZ ;  /* 0xffffffff0e057890 */ /* 0x000fe4000fffe0ff */
[----:B------:R-:W-:-:S03]  /*14d0*/  UIADD3 UR7, UPT, UPT, UR15, -UR14, URZ ;  /* 0x8000000e0f077290 */ /* 0x000fc6000fffe0ff */
[----:B------:R-:W-:-:S04]  /*14e0*/  @UP1 UIADD3 UR5, UPT, UPT, UR14, URZ, URZ ;  /* 0x000000ff0e051290 */ /* 0x000fc8000fffe0ff */
[----:B--2---:R-:W-:-:S12]  /*14f0*/  UIADD3 UR5, UPT, UPT, UR5, 0x1, URZ ;  /* 0x0000000105057890 */ /* 0x004fd8000fffe0ff */
.L_x_35:
[----:B------:R-:W-:Y:S01]  /*1500*/  UISETP.NE.AND UP0, UPT, UR37, URZ, UPT ;  /* 0x000000ff2500728c */ /* 0x000fe2000bf05270 */
[----:B------:R-:W1:Y:S08]  /*1510*/  S2UR UR37, SR_CgaCtaId ;  /* 0x00000000002579c3 */ /* 0x000e700000008800 */
[----:B------:R-:W-:Y:S05]  /*1520*/  BRA.U UP0, `(.L_x_18) ;  /* 0x0000000100347547 */ /* 0x000fea000b800000 */
[----:B------:R-:W2:Y:S01]  /*1530*/  S2R R2, SR_CgaCtaId ;  /* 0x0000000000027919 */ /* 0x000ea20000008800 */
[----:B------:R-:W-:-:S04]  /*1540*/  MOV R3, 0x400 ;  /* 0x0000040000037802 */ /* 0x000fc80000000f00 */
[----:B--2---:R-:W-:Y:S02]  /*1550*/  LEA R3, R2, R3, 0x18 ;  /* 0x0000000302037211 */ /* 0x004fe400078ec0ff */
[----:B------:R-:W-:-:S03]  /*1560*/  SHF.L.U32 R2, R10, 0x1f, RZ ;  /* 0x0000001f0a027819 */ /* 0x000fc600000006ff */
[----:B------:R-:W-:-:S04]  /*1570*/  IMAD R3, R12, 0x8, R3 ;  /* 0x000000080c037824 */ /* 0x000fc800078e0203 */
[----:B------:R-:W2:Y:S02]  /*1580*/  SYNCS.PHASECHK.TRANS64.TRYWAIT P0, [R3+URZ+0xe0], R2 ;  /* 0x0000e002030075a7 */ /* 0x000ea400080011ff */
[----:B--2---:R-:W-:Y:S05]  /*1590*/  @!P0 BRA `(.L_x_19) ;  /* 0x0000005000dc8947 */ /* 0x004fea0003800000 */
.L_x_96:
[----:B------:R-:W-:Y:S01]  /*15a0*/  VIADD R12, R12, 0x1 ;  /* 0x000000010c0c7836 */ /* 0x000fe20000000000 */
[----:B------:R2:W-:Y:S04]  /*15b0*/  SYNCS.ARRIVE.TRANS64.A1T0 RZ, [R3+URZ+0xd0], RZ ;  /* 0x0000d0ff03ff79a7 */ /* 0x0005e800081000ff */
[----:B------:R-:W-:-:S04]  /*15c0*/  ISETP.NE.AND P0, PT, R12, 0x2, PT ;  /* 0x000000020c00780c */ /* 0x000fc80003f05270 */
[----:B------:R-:W-:Y:S02]  /*15d0*/  SEL R12, R12, RZ, P0 ;  /* 0x000000ff0c0c7207 */ /* 0x000fe40000000000 */
[----:B--2---:R-:W-:-:S04]  /*15e0*/  SEL R3, RZ, 0x1, P0 ;  /* 0x00000001ff037807 */ /* 0x004fc80000000000 */
[----:B------:R-:W-:-:S07]  /*15f0*/  LOP3.LUT R10, R10, R3, RZ, 0x3c, !PT ;  /* 0x000000030a0a7212 */ /* 0x000fce00078e3cff */
.L_x_18:
[----:B------:R-:W-:Y:S01]  /*1600*/  UMOV UR4, 0x400 ;  /* 0x0000040000047882 */ /* 0x000fe20000000000 */
[----:B------:R-:W-:Y:S01]  /*1610*/  SHF.L.U32 R2, R15, 0x1f, RZ ;  /* 0x0000001f0f027819 */ /* 0x000fe200000006ff */
[----:B-1----:R-:W-:Y:S01]  /*1620*/  ULEA UR4, UR37, UR4, 0x18 ;  /* 0x0000000425047291 */ /* 0x002fe2000f8ec0ff */
[----:B------:R-:W-:Y:S01]  /*1630*/  R2UR UR35, R165 ;  /* 0x00000000a52372ca */ /* 0x000fe200000e0000 */
[----:B------:R-:W-:Y:S01]  /*1640*/  UISETP.GE.U32.AND UP0, UPT, UR13, 0x7f, UPT ;  /* 0x0000007f0d00788c */ /* 0x000fe2000bf06070 */
[----:B------:R-:W-:Y:S01]  /*1650*/  R2UR UR11, R155 ;  /* 0x000000009b0b72ca */ /* 0x000fe200000e0000 */
[----:B------:R-:W-:Y:S01]  /*1660*/  ULEA UR8, UR6, UR4, 0x3 ;  /* 0x0000000406087291 */ /* 0x000fe2000f8e18ff */
[----:B------:R-:W-:-:S08]  /*1670*/  UMOV UR24, URZ ;  /* 0x000000ff00187c82 */ /* 0x000fd00008000000 */
[----:B------:R1:W2:Y:S01]  /*1680*/  SYNCS.PHASECHK.TRANS64.TRYWAIT P0, [UR8+0x28], R2 ;  /* 0x00002802ff0075a7 */ /* 0x0002a20008001108 */
[----:B------:R-:W-:Y:S02]  /*1690*/  USHF.L.U32 UR35, UR35, 0x7, URZ ;  /* 0x0000000723237899 */ /* 0x000fe400080006ff */
[----:B------:R-:W-:Y:S01]  /*16a0*/  USHF.L.U32 UR11, UR11, 0x6, URZ ;  /* 0x000000060b0b7899 */ /* 0x000fe200080006ff */
[----:B------:R-:W-:Y:S11]  /*16b0*/  BRA.U !UP0, `(.L_x_20) ;  /* 0x0000000108a87547 */ /* 0x000ff6000b800000 */
[----:B------:R-:W-:Y:S01]  /*16c0*/  UMOV UR16, URZ ;  /* 0x000000ff00107c82 */ /* 0x000fe20008000000 */
[----:B------:R-:W-:-:S05]  /*16d0*/  UMOV UR17, UR6 ;  /* 0x0000000600117c82 */ /* 0x000fca0008000000 */
.L_x_25:
[----:B-1----:R-:W-:Y:S01]  /*16e0*/  ULEA UR33, UR17, UR4, 0x3 ;  /* 0x0000000411217291 */ /* 0x002fe2000f8e18ff */
[----:B--2---:R-:W-:Y:S01]  /*16f0*/  @!P5 MOV R3, 0x3000 ;  /* 0x000030000003d802 */ /* 0x004fe20000000f00 */
[----:B--2---:R-:W-:Y:S10]  /*1700*/  @P0 BRA `(.L_x_21) ;  /* 0x00000000000c0947 */ /* 0x004ff40003800000 */
[----:B------:R-:W-:-:S04]  /*1710*/  SHF.L.U32 R5, R15, 0x1f, RZ ;  /* 0x0000001f0f057819 */ /* 0x000fc800000006ff */
[----:B------:R-:W2:Y:S02]  /*1720*/  SYNCS.PHASECHK.TRANS64.TRYWAIT P0, [UR33+0x28], R5 ;  /* 0x00002805ff0075a7 */ /* 0x000ea40008001121 */
[----:B--2---:R-:W-:Y:S05]  /*1730*/  @!P0 BRA `(.L_x_22) ;  /* 0x0000005000888947 */ /* 0x004fea0003800000 */
.L_x_21:
[----:B------:R2:W-:Y:S01]  /*1740*/  @!P5 SYNCS.ARRIVE.TRANS64 RZ, [UR33], R3 ;  /* 0x00000003ffffd9a7 */ /* 0x0005e20008000021 */
[----:B------:R-:W-:Y:S04]  /*1750*/  BSSY.RECONVERGENT B0, `(.L_x_23) ;  /* 0x0000003000007945 */ /* 0x000fe80003800200 */
[----:B------:R-:W-:Y:S05]  /*1760*/  @P4 BRA `(.L_x_24) ;  /* 0x0000000000044947 */ /* 0x000fea0003800000 */
[----:B------:R-:W-:Y:S05]  /*1770*/  BPT.TRAP 0x1 ;  /* 0x000000040000795c */ /* 0x000fea0000300000 */
.L_x_24:
[----:B------:R-:W-:Y:S05]  /*1780*/  BSYNC.RECONVERGENT B0 ;  /* 0x0000000000007941 */ /* 0x000fea0003800200 */
.L_x_23:
[----:B------:R-:W-:Y:S02]  /*1790*/  UIADD3 UR6, UPT, UPT, UR17, 0x1, URZ ;  /* 0x0000000111067890 */ /* 0x000fe4000fffe0ff */
[----:B------:R-:W-:Y:S02]  /*17a0*/  ULEA UR32, UR17, UR4, 0xd ;  /* 0x0000000411207291 */ /* 0x000fe4000f8e68ff */
[----:B------:R-:W-:Y:S02]  /*17b0*/  UISETP.NE.AND UP0, UPT, UR6, 0x5, UPT ;  /* 0x000000050600788c */ /* 0x000fe4000bf05270 */
[----:B------:R-:W-:Y:S02]  /*17c0*/  UIADD3 UR26, UP1, UPT, UR22, 0x80, URZ ;  /* 0x00000080161a7890 */ /* 0x000fe4000ff3e0ff */
[----:B------:R-:W-:Y:S02]  /*17d0*/  USEL UR9, URZ, 0x1, UP0 ;  /* 0x00000001ff097887 */ /* 0x000fe40008000000 */
[----:B------:R-:W-:-:S02]  /*17e0*/  USEL UR6, UR6, URZ, UP0 ;  /* 0x000000ff06067287 */ /* 0x000fc40008000000 */
[----:B------:R-:W-:Y:S02]  /*17f0*/  UIADD3 UR20, UP0, UPT, UR22, 0x180, URZ ;  /* 0x0000018016147890 */ /* 0x000fe4000ff1e0ff */
[----:B------:R-:W-:Y:S01]  /*1800*/  ULEA UR8, UR6, UR4, 0x3 ;  /* 0x0000000406087291 */ /* 0x000fe2000f8e18ff */
[----:B------:R-:W-:Y:S01]  /*1810*/  LOP3.LUT R15, R15, UR9, RZ, 0x3c, !PT ;  /* 0x000000090f0f7c12 */ /* 0x000fe2000f8e3cff */
[----:B------:R-:W-:Y:S02]  /*1820*/  USHF.L.U32 UR34, UR16, 0x6, URZ ;  /* 0x0000000610227899 */ /* 0x000fe400080006ff */
[----:B------:R-:W-:Y:S01]  /*1830*/  UIADD3.X UR27, UPT, UPT, URZ, UR23, URZ, UP1, !UPT ;  /* 0x00000017ff1b7290 */ /* 0x000fe20008ffe4ff */
[----:B-1----:R-:W-:Y:S01]  /*1840*/  SHF.L.U32 R2, R15, 0x1f, RZ ;  /* 0x0000001f0f027819 */ /* 0x002fe200000006ff */
[----:B------:R-:W-:Y:S02]  /*1850*/  UIADD3 UR32, UPT, UPT, UR32, 0x4400, URZ ;  /* 0x0000440020207890 */ /* 0x000fe4000fffe0ff */
[----:B------:R-:W-:Y:S01]  /*1860*/  UIADD3.X UR21, UPT, UPT, URZ, UR23, URZ, UP0, !UPT ;  /* 0x00000017ff157290 */ /* 0x000fe200087fe4ff */
[----:B------:R1:W1:Y:S01]  /*1870*/  SYNCS.PHASECHK.TRANS64.TRYWAIT P0, [UR8+0x28], R2 ;  /* 0x00002802ff0075a7 */ /* 0x0002620008001108 */
[----:B------:R-:W-:Y:S01]  /*1880*/  ULEA UR8, UR17, UR4, 0xc ;  /* 0x0000000411087291 */ /* 0x000fe2000f8e60ff */
[----:B------:R-:W-:Y:S01]  /*1890*/  UMOV UR18, 0x0 ;  /* 0x0000000000127882 */ /* 0x000fe20000000000 */
[----:B------:R-:W-:-:S02]  /*18a0*/  UMOV UR19, 0x10000000 ;  /* 0x1000000000137882 */ /* 0x000fc40000000000 */
[----:B------:R-:W-:Y:S01]  /*18b0*/  UIADD3 UR8, UPT, UPT, UR8, 0xe400, URZ ;  /* 0x0000e40008087890 */ /* 0x000fe2000fffe0ff */
[----:B------:R1:W-:Y:S01]  /*18c0*/  UTMALDG.3D [UR32], [UR26], desc[UR18] ;  /* 0x000012201a0075b4 */ /* 0x0003e20008011000 */
[----:B------:R-:W-:Y:S01]  /*18d0*/  UMOV UR12, UR36 ;  /* 0x00000024000c7c82 */ /* 0x000fe20008000000 */
[----:B------:R-:W-:Y:S01]  /*18e0*/  UMOV UR9, UR33 ;  /* 0x0000002100097c82 */ /* 0x000fe20008000000 */
[----:B------:R-:W-:Y:S01]  /*18f0*/  UMOV UR10, UR34 ;  /* 0x00000022000a7c82 */ /* 0x000fe20008000000 */
[----:B------:R-:W-:Y:S01]  /*1900*/  UIADD3 UR16, UPT, UPT, UR16, 0x1, URZ ;  /* 0x0000000110107890 */ /* 0x000fe2000fffe0ff */
[----:B------:R-:W-:Y:S01]  /*1910*/  UMOV UR24, UR5 ;  /* 0x0000000500187c82 */ /* 0x000fe20008000000 */
[----:B------:R-:W-:Y:S02]  /*1920*/  UMOV UR17, UR6 ;  /* 0x0000000600117c82 */ /* 0x000fe40008000000 */
[----:B------:R1:W-:Y:S01]  /*1930*/  UTMALDG.3D [UR8], [UR20], desc[UR18] ;  /* 0x00001208140075b4 */ /* 0x0003e20008011000 */
[----:B------:R-:W-:-:S09]  /*1940*/  UISETP.NE.AND UP0, UPT, UR16, UR5, UPT ;  /* 0x000000051000728c */ /* 0x000fd2000bf05270 */
[----:B------:R-:W-:Y:S05]  /*1950*/  BRA.U UP0, `(.L_x_25) ;  /* 0xfffffffd00607547 */ /* 0x000fea000b83ffff */
.L_x_20:
[----:B-1----:R-:W-:Y:S01]  /*1960*/  ULEA UR8, UR6, UR4, 0x3 ;  /* 0x0000000406087291 */ /* 0x002fe2000f8e18ff */
[----:B------:R-:W-:Y:S01]  /*1970*/  SHF.L.U32 R2, R15, 0x1f, RZ ;  /* 0x0000001f0f027819 */ /* 0x000fe200000006ff */
[----:B------:R-:W-:Y:S01]  /*1980*/  @!P1 SYNCS.ARRIVE.TRANS64.A1T0 RZ, [UR4+0x68], RZ ;  /* 0x000068ffffff99a7 */ /* 0x000fe20008100004 */
[----:B------:R-:W-:-:S06]  /*1990*/  UISETP.GT.AND UP0, UPT, UR15, UR14, UPT ;  /* 0x0000000e0f00728c */ /* 0x000fcc000bf04270 */
[----:B--2---:R1:W2:Y:S03]  /*19a0*/  SYNCS.PHASECHK.TRANS64.TRYWAIT P0, [UR8+0x28], R2 ;  /* 0x00002802ff0075a7 */ /* 0x0042a60008001108 */
[----:B------:R-:W-:Y:S05]  /*19b0*/  BRA.U !UP0, `(.L_x_26) ;  /* 0x0000000108ac7547 */ /* 0x000fea000b800000 */
[----:B------:R-:W-:Y:S01]  /*19c0*/  UIADD3 UR21, UPT, UPT, UR7, UR24, URZ ;  /* 0x0000001807157290 */ /* 0x000fe2000fffe0ff */
[----:B------:R-:W-:-:S11]  /*19d0*/  UMOV UR25, UR6 ;  /* 0x0000000600197c82 */ /* 0x000fd60008000000 */
.L_x_31:
[----:B-1----:R-:W-:Y:S01]  /*19e0*/  ULEA UR17, UR25, UR4, 0x3 ;  /* 0x0000000419117291 */ /* 0x002fe2000f8e18ff */
[----:B--2---:R-:W-:Y:S01]  /*19f0*/  @!P5 MOV R3, 0x3000 ;  /* 0x000030000003d802 */ /* 0x004fe20000000f00 */
[----:B--2---:R-:W-:Y:S10]  /*1a00*/  @P0 BRA `(.L_x_27) ;  /* 0x00000000000c0947 */ /* 0x004ff40003800000 */
[----:B------:R-:W-:-:S04]  /*1a10*/  SHF.L.U32 R5, R15, 0x1f, RZ ;  /* 0x0000001f0f057819 */ /* 0x000fc800000006ff */
[----:B------:R-:W2:Y:S02]  /*1a20*/  SYNCS.PHASECHK.TRANS64.TRYWAIT P0, [UR17+0x28], R5 ;  /* 0x00002805ff0075a7 */ /* 0x000ea40008001111 */
[----:B--2---:R-:W-:Y:S05]  /*1a30*/  @!P0 BRA `(.L_x_28) ;  /* 0x0000004c00e08947 */ /* 0x004fea0003800000 */
.L_x_27:
[----:B------:R2:W-:Y:S01]  /*1a40*/  @!P5 SYNCS.ARRIVE.TRANS64 RZ, [UR17], R3 ;  /* 0x00000003ffffd9a7 */ /* 0x0005e20008000011 */
[----:B------:R-:W-:Y:S04]  /*1a50*/  BSSY.RECONVERGENT B0, `(.L_x_29) ;  /* 0x0000003000007945 */ /* 0x000fe80003800200 */
[----:B------:R-:W-:Y:S05]  /*1a60*/  @P4 BRA `(.L_x_30) ;  /* 0x0000000000044947 */ /* 0x000fea0003800000 */
[----:B------:R-:W-:Y:S05]  /*1a70*/  BPT.TRAP 0x1 ;  /* 0x000000040000795c */ /* 0x000fea0000300000 */
.L_x_30:
[----:B------:R-:W-:Y:S05]  /*1a80*/  BSYNC.RECONVERGENT B0 ;  /* 0x0000000000007941 */ /* 0x000fea0003800200 */
.L_x_29:
        /* <DEDUP_REMOVED lines=10> */
[----:B------:R-:W-:Y:S01]  /*1b30*/  UIADD3 UR16, UPT, UPT, UR16, 0x4400, URZ ;  /* 0x0000440010107890 */ /* 0x000fe2000fffe0ff */
[----:B-1----:R-:W-:Y:S01]  /*1b40*/  SHF.L.U32 R2, R15, 0x1f, RZ ;  /* 0x0000001f0f027819 */ /* 0x002fe200000006ff */
[----:B------:R-:W-:Y:S02]  /*1b50*/  UIADD3.X UR31, UPT, UPT, URZ, UR23, URZ, UP1, !UPT ;  /* 0x00000017ff1f7290 */ /* 0x000fe40008ffe4ff */
[----:B------:R-:W-:Y:S01]  /*1b60*/  UIADD3.X UR29, UPT, UPT, URZ, UR23, URZ, UP0, !UPT ;  /* 0x00000017ff1d7290 */ /* 0x000fe200087fe4ff */
[----:B------:R1:W1:Y:S01]  /*1b70*/  SYNCS.PHASECHK.TRANS64.TRYWAIT P0, [UR8+0x28], R2 ;  /* 0x00002802ff0075a7 */ /* 0x0002620008001108 */
[----:B------:R-:W-:Y:S01]  /*1b80*/  ULEA UR8, UR25, UR4, 0xc ;  /* 0x0000000419087291 */ /* 0x000fe2000f8e60ff */
[----:B------:R-:W-:Y:S01]  /*1b90*/  UMOV UR26, 0x0 ;  /* 0x00000000001a7882 */ /* 0x000fe20000000000 */
[----:B------:R-:W-:-:S02]  /*1ba0*/  UMOV UR27, 0x10000000 ;  /* 0x10000000001b7882 */ /* 0x000fc40000000000 */
[----:B------:R-:W-:Y:S01]  /*1bb0*/  UIADD3 UR8, UPT, UPT, UR8, 0xe400, URZ ;  /* 0x0000e40008087890 */ /* 0x000fe2000fffe0ff */
[----:B------:R-:W-:Y:S01]  /*1bc0*/  UMOV UR19, UR35 ;  /* 0x0000002300137c82 */ /* 0x000fe20008000000 */
[----:B------:R-:W-:Y:S01]  /*1bd0*/  UMOV UR20, UR36 ;  /* 0x0000002400147c82 */ /* 0x000fe20008000000 */
[----:B------:R-:W-:Y:S01]  /*1be0*/  UMOV UR12, UR36 ;  /* 0x00000024000c7c82 */ /* 0x000fe20008000000 */
[----:B------:R-:W-:Y:S01]  /*1bf0*/  UMOV UR9, UR17 ;  /* 0x0000001100097c82 */ /* 0x000fe20008000000 */
[----:B------:R-:W-:Y:S01]  /*1c00*/  UMOV UR10, UR18 ;  /* 0x00000012000a7c82 */ /* 0x000fe20008000000 */
[----:B------:R1:W-:Y:S01]  /*1c10*/  UTMALDG.3D [UR16], [UR30], desc[UR26] ;  /* 0x00001a101e0075b4 */ /* 0x0003e20008011000 */
[----:B------:R-:W-:Y:S01]  /*1c20*/  UIADD3 UR24, UPT, UPT, UR24, 0x1, URZ ;  /* 0x0000000118187890 */ /* 0x000fe2000fffe0ff */
[----:B------:R-:W-:-:S03]  /*1c30*/  UMOV UR25, UR6 ;  /* 0x0000000600197c82 */ /* 0x000fc60008000000 */
[----:B------:R-:W-:Y:S01]  /*1c40*/  UISETP.NE.AND UP0, UPT, UR24, UR21, UPT ;  /* 0x000000151800728c */ /* 0x000fe2000bf05270 */
[----:B------:R1:W-:Y:S08]  /*1c50*/  UTMALDG.3D [UR8], [UR28], desc[UR26] ;  /* 0x00001a081c0075b4 */ /* 0x0003f00008011000 */
[----:B------:R-:W-:Y:S05]  /*1c60*/  BRA.U UP0, `(.L_x_31) ;  /* 0xfffffffd005c7547 */ /* 0x000fea000b83ffff */
.L_x_26:
[C---:B-1----:R-:W-:Y:S01]  /*1c70*/  LEA R2, R14.reuse, UR4, 0x3 ;  /* 0x000000040e027c11 */ /* 0x042fe2000f8e18ff */
[----:B------:R-:W-:Y:S01]  /*1c80*/  NOP ;  /* 0x0000000000007918 */ /* 0x000fe20000000000 */
[----:B--2---:R-:W-:Y:S02]  /*1c90*/  SHF.L.U32 R3, R13, 0x1f, RZ ;  /* 0x0000001f0d037819 */ /* 0x004fe400000006ff */
[----:B------:R-:W-:Y:S02]  /*1ca0*/  LEA R4, R14, UR4, 0x4 ;  /* 0x000000040e047c11 */ /* 0x000fe4000f8e20ff */
[----:B------:R-:W1:Y:S02]  /*1cb0*/  SYNCS.PHASECHK.TRANS64.TRYWAIT P0, [R2+URZ+0x70], R3 ;  /* 0x00007003020075a7 */ /* 0x000e6400080011ff */
[----:B-1----:R-:W-:Y:S05]  /*1cc0*/  @!P0 BRA `(.L_x_32) ;  /* 0x0000004c00548947 */ /* 0x002fea0003800000 */
.L_x_99:
[----:B------:R-:W2:Y:S01]  /*1cd0*/  LDS.128 R4, [R4+0x100] ;  /* 0x0001000004047984 */ /* 0x000ea20000000c00 */
[----:B---3--:R-:W-:Y:S01]  /*1ce0*/  ISETP.GE.AND P0, PT, R72, 0x1, PT ;  /* 0x000000014800780c */ /* 0x008fe20003f06270 */
[----:B-1----:R-:W-:Y:S01]  /*1cf0*/  VIADD R2, R2, 0x80 ;  /* 0x0000008002027836 */ /* 0x002fe20000000000 */
[----:B------:R-:W-:Y:S01]  /*1d00*/  @!PT LDS RZ, [RZ] ;  /* 0x00000000fffff984 */ /* 0x000fe20000000800 */
[----:B------:R-:W-:Y:S01]  /*1d10*/  @!PT LDS RZ, [RZ] ;  /* 0x00000000fffff984 */ /* 0x000fe20000000800 */
[----:B------:R-:W-:Y:S01]  /*1d20*/  @!PT LDS RZ, [RZ] ;  /* 0x00000000fffff984 */ /* 0x000fe20000000800 */
[----:B------:R-:W-:Y:S01]  /*1d30*/  @!PT LDS RZ, [RZ] ;  /* 0x00000000fffff984 */ /* 0x000fe20000000800 */
[----:B------:R1:W-:Y:S06]  /*1d40*/  MEMBAR.ALL.CTA ;  /* 0x0000000000007992 */ /* 0x0003ec0000008000 */
[----:B-1----:R-:W1:Y:S01]  /*1d50*/  FENCE.VIEW.ASYNC.S ;  /* 0x00000000000073c6 */ /* 0x002e620000000000 */
[----:B------:R-:W-:-:S04]  /*1d60*/  PRMT R2, RZ, 0x654, R2 ;  /* 0x00000654ff027816 */ /* 0x000fc80000000002 */
[----:B-1----:R1:W-:Y:S01]  /*1d70*/  SYNCS.ARRIVE.TRANS64.RED.A1T0 RZ, [R2+URZ], RZ ;  /* 0x000000ff02ff79a7 */ /* 0x0023e200081004ff */
[----:B--2---:R-:W-:-:S13]  /*1d80*/  LOP3.LUT P2, RZ, R6, 0x1, RZ, 0xc0, !PT ;  /* 0x0000000106ff7812 */ /* 0x004fda000784c0ff */
[----:B------:R-:W-:Y:S01]  /*1d90*/  @P2 SHF.R.U32.HI R3, RZ, 0x10, R5 ;  /* 0x00000010ff032819 */ /* 0x000fe20000011605 */
[----:B------:R-:W-:Y:S01]  /*1da0*/  VOTEU.ANY UP0, P2 ;  /* 0x0000000000ff7886 */ /* 0x000fe20001000100 */
[----:B------:R-:W-:Y:S02]  /*1db0*/  @P2 MOV R11, R4 ;  /* 0x00000004000b2202 */ /* 0x000fe40000000f00 */
[----:B------:R-:W-:Y:S02]  /*1dc0*/  @P2 R2UR.BROADCAST UR8, R3 ;  /* 0x00000000030822ca */ /* 0x000fe400008e0000 */
[----:B------:R-:W-:-:S11]  /*1dd0*/  @P2 LOP3.LUT R8, R5, 0xffff, RZ, 0xc0, !PT ;  /* 0x0000ffff05082812 */ /* 0x000fd600078ec0ff */
[----:B------:R-:W-:Y:S01]  /*1de0*/  @UP0 UMOV UR36, UR8 ;  /* 0x0000000800240c82 */ /* 0x000fe20008000000 */
[----:B-1----:R-:W-:Y:S05]  /*1df0*/  @!P0 BRA `(.L_x_33) ;  /* 0x0000000000b88947 */ /* 0x002fea0003800000 */
[----:B------:R-:W4:Y:S01]  /*1e00*/  LDC.64 R4, c[0x0][0xb18] ;  /* 0x0002c600ff047b82 */ /* 0x000f220000000a00 */
[----:B------:R-:W-:-:S07]  /*1e10*/  ISETP.NE.AND P3, PT, R72, 0x1, PT ;  /* 0x000000014800780c */ /* 0x000fce0003f65270 */
[----:B------:R-:W1:Y:S08]  /*1e20*/  LDC.64 R6, c[0x0][0xb10] ;  /* 0x0002c400ff067b82 */ /* 0x000e700000000a00 */
[----:B------:R-:W2:Y:S08]  /*1e30*/  LDC R16, c[0x0][0xb20] ;  /* 0x0002c800ff107b82 */ /* 0x000eb00000000800 */
[----:B------:R-:W3:Y:S01]  /*1e40*/  LDC R18, c[0x0][0xb0c] ;  /* 0x0002c300ff127b82 */ /* 0x000ee20000000800 */
[----:B----4-:R-:W-:Y:S01]  /*1e50*/  IMAD.HI.U32 R17, R0, R5, RZ ;  /* 0x0000000500117227 */ /* 0x010fe200078e00ff */
[----:B------:R-:W-:-:S03]  /*1e60*/  ISETP.NE.AND P0, PT, R4, 0x1, PT ;  /* 0x000000010400780c */ /* 0x000fc60003f05270 */
[----:B------:R-:W-:-:S03]  /*1e70*/  IMAD.HI.U32 R5, R8, R5, RZ ;  /* 0x0000000508057227 */ /* 0x000fc600078e00ff */
[----:B------:R-:W4:Y:S01]  /*1e80*/  LDC.64 R2, c[0x0][0xb28] ;  /* 0x0002ca00ff027b82 */ /* 0x000f220000000a00 */
[----:B-1----:R-:W-:-:S04]  /*1e90*/  IMAD.HI.U32 R20, R9, R6, RZ ;  /* 0x0000000609147227 */ /* 0x002fc800078e00ff */
[----:B------:R-:W-:Y:S01]  /*1ea0*/  IMAD.HI.U32 R22, R11, R6, RZ ;  /* 0x000000060b167227 */ /* 0x000fe200078e00ff */
[----:B------:R-:W-:Y:S02]  /*1eb0*/  SHF.R.U32.HI R20, RZ, R7, R20 ;  /* 0x00000007ff147219 */ /* 0x000fe40000011614 */
[-C--:B--2---:R-:W-:Y:S02]  /*1ec0*/  SHF.R.U32.HI R17, RZ, R16.reuse, R17 ;  /* 0x00000010ff117219 */ /* 0x084fe40000011611 */
[----:B------:R-:W-:Y:S02]  /*1ed0*/  SHF.R.U32.HI R5, RZ, R16, R5 ;  /* 0x00000010ff057219 */ /* 0x000fe40000011605 */
[----:B------:R-:W-:Y:S02]  /*1ee0*/  SEL R17, R0, R17, !P0 ;  /* 0x0000001100117207 */ /* 0x000fe40004000000 */
[----:B------:R-:W-:Y:S02]  /*1ef0*/  SHF.R.U32.HI R22, RZ, R7, R22 ;  /* 0x00000007ff167219 */ /* 0x000fe40000011616 */
[----:B---3--:R-:W-:-:S02]  /*1f00*/  ISETP.NE.AND P1, PT, R18, 0x1, PT ;  /* 0x000000011200780c */ /* 0x008fc40003f25270 */
[----:B------:R-:W-:Y:S02]  /*1f10*/  SEL R5, R8, R5, !P0 ;  /* 0x0000000508057207 */ /* 0x000fe40004000000 */
[----:B------:R-:W-:Y:S02]  /*1f20*/  SEL R19, R9, R20, !P1 ;  /* 0x0000001409137207 */ /* 0x000fe40004800000 */
[----:B------:R-:W-:Y:S01]  /*1f30*/  SEL R7, R11, R22, !P1 ;  /* 0x000000160b077207 */ /* 0x000fe20004800000 */
[----:B----4-:R-:W-:-:S04]  /*1f40*/  IMAD.HI.U32 R20, R17, R2, RZ ;  /* 0x0000000211147227 */ /* 0x010fc800078e00ff */
[----:B------:R-:W-:Y:S01]  /*1f50*/  IMAD.HI.U32 R6, R19, R2, RZ ;  /* 0x0000000213067227 */ /* 0x000fe200078e00ff */
[----:B------:R-:W-:-:S04]  /*1f60*/  @P3 SHF.R.U32.HI R17, RZ, R3, R20 ;  /* 0x00000003ff113219 */ /* 0x000fc80000011614 */
[----:B------:R-:W-:Y:S01]  /*1f70*/  @P3 SHF.R.U32.HI R19, RZ, R3, R6 ;  /* 0x00000003ff133219 */ /* 0x000fe20000011606 */
[----:B------:R-:W-:-:S04]  /*1f80*/  IMAD R17, R72, R17, RZ ;  /* 0x0000001148117224 */ /* 0x000fc800078e02ff */
[----:B------:R-:W-:Y:S01]  /*1f90*/  IMAD R6, R72, R19, RZ ;  /* 0x0000001348067224 */ /* 0x000fe200078e02ff */
[C---:B------:R-:W-:Y:S02]  /*1fa0*/  ISETP.GE.AND P0, PT, R5.reuse, R17, PT ;  /* 0x000000110500720c */ /* 0x040fe40003f06270 */
[----:B------:R-:W-:Y:S02]  /*1fb0*/  IADD3 R17, PT, PT, -R5, RZ, RZ ;  /* 0x000000ff05117210 */ /* 0x000fe40007ffe1ff */
[----:B------:R-:W-:Y:S01]  /*1fc0*/  ISETP.GE.OR P0, PT, R7, R6, P0 ;  /* 0x000000060700720c */ /* 0x000fe20000706670 */
[----:B------:R-:W-:-:S04]  /*1fd0*/  IMAD.HI.U32 R6, R5, R2, RZ ;  /* 0x0000000205067227 */ /* 0x000fc800078e00ff */
[----:B------:R-:W-:Y:S01]  /*1fe0*/  IMAD R8, R4, R17, R8 ;  /* 0x0000001104087224 */ /* 0x000fe200078e0208 */
[----:B------:R-:W-:-:S04]  /*1ff0*/  SHF.R.U32.HI R6, RZ, R3, R6 ;  /* 0x00000003ff067219 */ /* 0x000fc80000011606 */
[----:B------:R-:W-:-:S03]  /*2000*/  SEL R6, R5, R6, !P3 ;  /* 0x0000000605067207 */ /* 0x000fc60005800000 */
[----:B------:R-:W-:-:S04]  /*2010*/  @!P0 IMAD.HI.U32 R16, R7, R2, RZ ;  /* 0x0000000207108227 */ /* 0x000fc800078e00ff */
[----:B------:R-:W-:Y:S01]  /*2020*/  IMAD.MOV R2, RZ, RZ, -R6 ;  /* 0x000000ffff027224 */ /* 0x000fe200078e0a06 */
[----:B------:R-:W-:-:S03]  /*2030*/  @!P0 SHF.R.U32.HI R16, RZ, R3, R16 ;  /* 0x00000003ff108219 */ /* 0x000fc60000011610 */
[----:B------:R-:W-:Y:S01]  /*2040*/  IMAD R2, R72, R2, R5 ;  /* 0x0000000248027224 */ /* 0x000fe200078e0205 */
[----:B------:R-:W-:-:S05]  /*2050*/  @!P0 SEL R3, R7, R16, !P3 ;  /* 0x0000001007038207 */ /* 0x000fca0005800000 */
[--C-:B------:R-:W-:Y:S02]  /*2060*/  @!P0 IMAD.IADD R6, R6, 0x1, -R3.reuse ;  /* 0x0000000106068824 */ /* 0x100fe400078e0a03 */
[----:B------:R-:W-:Y:S01]  /*2070*/  @!P0 IMAD R3, R2, R19, R3 ;  /* 0x0000001302038224 */ /* 0x000fe200078e0203 */
[----:B------:R-:W-:Y:S01]  /*2080*/  IADD3 R2, PT, PT, -R7, RZ, RZ ;  /* 0x000000ff07027210 */ /* 0x000fe20007ffe1ff */
[----:B------:R-:W-:Y:S02]  /*2090*/  @!P0 IMAD R5, R72, R6, R7 ;  /* 0x0000000648058224 */ /* 0x000fe400078e0207 */
[----:B------:R-:W-:Y:S02]  /*20a0*/  @!P0 IMAD.MOV.U32 R7, RZ, RZ, R3 ;  /* 0x000000ffff078224 */ /* 0x000fe400078e0003 */
[----:B------:R-:W-:Y:S02]  /*20b0*/  IMAD R2, R18, R2, R11 ;  /* 0x0000000212027224 */ /* 0x000fe400078e020b */
[----:B------:R-:W-:-:S02]  /*20c0*/  IMAD R8, R5, R4, R8 ;  /* 0x0000000405087224 */ /* 0x000fc400078e0208 */
[----:B------:R-:W-:Y:S02]  /*20d0*/  IMAD R11, R7, R18, R2 ;  /* 0x00000012070b7224 */ /* 0x000fe400078e0202 */
.L_x_33:
[----:B------:R-:W1:Y:S02]  /*20e0*/  LDCU UR8, c[0x0][0xb30] ;  /* 0x00016600ff0877ac */ /* 0x000e640008000800 */
[----:B-1----:R-:W-:-:S09]  /*20f0*/  UISETP.NE.AND UP0, UPT, UR8, 0x1, UPT ;  /* 0x000000010800788c */ /* 0x002fd2000bf05270 */
[----:B------:R-:W-:Y:S05]  /*2100*/  BRA.U UP0, `(.L_x_34) ;  /* 0x0000000100407547 */ /* 0x000fea000b800000 */
[----:B------:R-:W1:Y:S08]  /*2110*/  LDC.64 R4, c[0x0][0xb10] ;  /* 0x0002c400ff047b82 */ /* 0x000e700000000a00 */
[----:B------:R-:W2:Y:S08]  /*2120*/  LDC.64 R2, c[0x0][0xb18] ;  /* 0x0002c600ff027b82 */ /* 0x000eb00000000a00 */
[----:B------:R-:W3:Y:S08]  /*2130*/  LDC R6, c[0x0][0xb20] ;  /* 0x0002c800ff067b82 */ /* 0x000ef00000000800 */
[----:B------:R-:W4:Y:S01]  /*2140*/  LDC R16, c[0x0][0xb0c] ;  /* 0x0002c300ff107b82 */ /* 0x000f220000000800 */
[----:B-1----:R-:W-:-:S05]  /*2150*/  IMAD.HI.U32 R4, R11, R4, RZ ;  /* 0x000000040b047227 */ /* 0x002fca00078e00ff */
[----:B------:R-:W-:Y:S01]  /*2160*/  SHF.R.U32.HI R4, RZ, R5, R4 ;  /* 0x00000005ff047219 */ /* 0x000fe20000011604 */
[----:B--2---:R-:W-:Y:S01]  /*2170*/  IMAD.HI.U32 R3, R8, R3, RZ ;  /* 0x0000000308037227 */ /* 0x004fe200078e00ff */
[----:B------:R-:W-:-:S04]  /*2180*/  ISETP.NE.AND P0, PT, R2, 0x1, PT ;  /* 0x000000010200780c */ /* 0x000fc80003f05270 */
[----:B---3--:R-:W-:-:S04]  /*2190*/  SHF.R.U32.HI R3, RZ, R6, R3 ;  /* 0x00000006ff037219 */ /* 0x008fc80000011603 */
[----:B------:R-:W-:Y:S02]  /*21a0*/  SEL R3, R8, R3, !P0 ;  /* 0x0000000308037207 */ /* 0x000fe40004000000 */
[----:B----4-:R-:W-:-:S04]  /*21b0*/  ISETP.NE.AND P1, PT, R16, 0x1, PT ;  /* 0x000000011000780c */ /* 0x010fc80003f25270 */
[----:B------:R-:W-:-:S05]  /*21c0*/  SEL R4, R11, R4, !P1 ;  /* 0x000000040b047207 */ /* 0x000fca0004800000 */
[----:B------:R-:W-:Y:S02]  /*21d0*/  IMAD.IADD R5, R3, 0x1, -R4 ;  /* 0x0000000103057824 */ /* 0x000fe400078e0a04 */
[----:B------:R-:W-:Y:S02]  /*21e0*/  IMAD.IADD R3, R4, 0x1, -R3 ;  /* 0x0000000104037824 */ /* 0x000fe400078e0a03 */
[----:B------:R-:W-:Y:S02]  /*21f0*/  IMAD R11, R5, R16, R11 ;  /* 0x00000010050b7224 */ /* 0x000fe400078e020b */
[----:B------:R-:W-:-:S07]  /*2200*/  IMAD R8, R3, R2, R8 ;  /* 0x0000000203087224 */ /* 0x000fce00078e0208 */
.L_x_34:
[----:B------:R-:W-:Y:S01]  /*2210*/  VIADD R14, R14, 0x1 ;  /* 0x000000010e0e7836 */ /* 0x000fe20000000000 */
[----:B------:R-:W-:Y:S01]  /*2220*/  PLOP3.LUT P1, PT, PT, PT, PT, 0x80, 0x8 ;  /* 0x000000000008781c */ /* 0x000fe20003f2f070 */
[----:B------:R-:W-:Y:S02]  /*2230*/  IMAD.IADD R165, R11, 0x1, R154 ;  /* 0x000000010ba57824 */ /* 0x000fe400078e029a */
[----:B------:R-:W-:Y:S01]  /*2240*/  IMAD.IADD R155, R8, 0x1, R143 ;  /* 0x00000001089b7824 */ /* 0x000fe200078e028f */
[----:B------:R-:W-:-:S04]  /*2250*/  ISETP.NE.AND P0, PT, R14, 0x2, PT ;  /* 0x000000020e00780c */ /* 0x000fc80003f05270 */
[----:B------:R-:W-:Y:S02]  /*2260*/  SEL R2, RZ, 0x1, P0 ;  /* 0x00000001ff027807 */ /* 0x000fe40000000000 */
[----:B------:R-:W-:Y:S02]  /*2270*/  SEL R14, R14, RZ, P0 ;  /* 0x000000ff0e0e7207 */ /* 0x000fe40000000000 */
[----:B------:R-:W-:Y:S01]  /*2280*/  LOP3.LUT R13, R13, R2, RZ, 0x3c, !PT ;  /* 0x000000020d0d7212 */ /* 0x000fe200078e3cff */
[----:B------:R-:W-:Y:S06]  /*2290*/  @P2 BRA `(.L_x_35) ;  /* 0xfffffff000982947 */ /* 0x000fec000383ffff */
[----:B------:R-:W-:Y:S01]  /*22a0*/  UIADD3 UR4, UPT, UPT, UR4, 0x28, URZ ;  /* 0x0000002804047890 */ /* 0x000fe2000fffe0ff */
[----:B------:R-:W-:-:S03]  /*22b0*/  SHF.L.U32 R3, R15, 0x1f, RZ ;  /* 0x0000001f0f037819 */ /* 0x000fc600000006ff */
[----:B------:R-:W-:-:S09]  /*22c0*/  ULEA UR5, UR6, UR4, 0x3 ;  /* 0x0000000406057291 */ /* 0x000fd2000f8e18ff */
[----:B------:R-:W1:Y:S02]  /*22d0*/  SYNCS.PHASECHK.TRANS64.TRYWAIT P0, [UR5], R3 ;  /* 0x00000003ff0075a7 */ /* 0x000e640008001105 */
[----:B-1----:R-:W-:Y:S05]  /*22e0*/  @!P0 BRA `(.L_x_36) ;  /* 0x0000004400e08947 */ /* 0x002fea0003800000 */
.L_x_101:
[----:B------:R-:W-:-:S04]  /*22f0*/  UIADD3 UR6, UPT, UPT, UR6, 0x1, URZ ;  /* 0x0000000106067890 */ /* 0x000fc8000fffe0ff */
[----:B------:R-:W-:-:S04]  /*2300*/  UISETP.NE.AND UP0, UPT, UR6, 0x5, UPT ;  /* 0x000000050600788c */ /* 0x000fc8000bf05270 */
[----:B------:R-:W-:Y:S02]  /*2310*/  USEL UR7, URZ, 0x1, UP0 ;  /* 0x00000001ff077887 */ /* 0x000fe40008000000 */
[----:B------:R-:W-:-:S04]  /*2320*/  USEL UR6, UR6, URZ, UP0 ;  /* 0x000000ff06067287 */ /* 0x000fc80008000000 */
[----:B------:R-:W-:Y:S01]  /*2330*/  ULEA UR5, UR6, UR4, 0x3 ;  /* 0x0000000406057291 */ /* 0x000fe2000f8e18ff */
[----:B------:R-:W-:-:S04]  /*2340*/  LOP3.LUT R2, R15, UR7, RZ, 0x3c, !PT ;  /* 0x000000070f027c12 */ /* 0x000fc8000f8e3cff */
[----:B-1----:R-:W-:-:S04]  /*2350*/  SHF.L.U32 R3, R2, 0x1f, RZ ;  /* 0x0000001f02037819 */ /* 0x002fc800000006ff */
[----:B------:R-:W1:Y:S02]  /*2360*/  SYNCS.PHASECHK.TRANS64.TRYWAIT P0, [UR5], R3 ;  /* 0x00000003ff0075a7 */ /* 0x000e640008001105 */
[----:B-1----:R-:W-:Y:S05]  /*2370*/  @!P0 BRA `(.L_x_37) ;  /* 0x0000004400d48947 */ /* 0x002fea0003800000 */
.L_x_103:
        /* <DEDUP_REMOVED lines=9> */
.L_x_105:
        /* <DEDUP_REMOVED lines=9> */
.L_x_107:
[----:B------:R-:W-:-:S04]  /*24a0*/  UIADD3 UR6, UPT, UPT, UR6, 0x1, URZ ;  /* 0x0000000106067890 */ /* 0x000fc8000fffe0ff */
[----:B------:R-:W-:-:S04]  /*24b0*/  UISETP.NE.AND UP0, UPT, UR6, 0x5, UPT ;  /* 0x000000050600788c */ /* 0x000fc8000bf05270 */
[----:B------:R-:W-:Y:S02]  /*24c0*/  USEL UR5, URZ, 0x1, UP0 ;  /* 0x00000001ff057887 */ /* 0x000fe40008000000 */
[----:B------:R-:W-:-:S04]  /*24d0*/  USEL UR6, UR6, URZ, UP0 ;  /* 0x000000ff06067287 */ /* 0x000fc80008000000 */
[----:B------:R-:W-:Y:S01]  /*24e0*/  ULEA UR6, UR6, UR4, 0x3 ;  /* 0x0000000406067291 */ /* 0x000fe2000f8e18ff */
[----:B-1----:R-:W-:-:S04]  /*24f0*/  LOP3.LUT R3, R2, UR5, RZ, 0x3c, !PT ;  /* 0x0000000502037c12 */ /* 0x002fc8000f8e3cff */
[----:B------:R-:W-:Y:S01]  /*2500*/  SHF.L.U32 R3, R3, 0x1f, RZ ;  /* 0x0000001f03037819 */ /* 0x000fe200000006ff */
[----:B----4-:R-:W-:-:S07]  /*2510*/  IMAD.U32 R0, RZ, RZ, UR6 ;  /* 0x00000006ff007e24 */ /* 0x010fce000f8e00ff */
.L_x_40:
[----:B-1----:R1:W2:Y:S02]  /*2520*/  SYNCS.PHASECHK.TRANS64.TRYWAIT P0, [R0+URZ], R3 ;  /* 0x00000003000075a7 */ /* 0x0022a400080011ff */
[----:B--2---:R-:W-:Y:S05]  /*2530*/  @!P0 NANOSLEEP.SYNCS 0x989680 ;  /* 0x009896800000895d */ /* 0x004fea0003900000 */
[----:B------:R-:W2:Y:S02]  /*2540*/  @!P0 SYNCS.PHASECHK.TRANS64 P0, [R0+URZ], R3 ;  /* 0x00000003000085a7 */ /* 0x000ea400080010ff */
[----:B--2---:R-:W-:Y:S05]  /*2550*/  @P0 EXIT ;  /* 0x000000000000094d */ /* 0x004fea0003800000 */
[----:B------:R-:W-:Y:S05]  /*2560*/  BRA `(.L_x_40) ;  /* 0xfffffffc00ec7947 */ /* 0x000fea000383ffff */
.L_x_17:
[----:B------:R-:W-:-:S04]  /*2570*/  UISETP.NE.AND UP1, UPT, UR37, URZ, UPT ;  /* 0x000000ff2500728c */ /* 0x000fc8000bf25270 */
[----:B------:R-:W-:-:S09]  /*2580*/  UISETP.NE.OR UP1, UPT, UR8, 0x1, UP1 ;  /* 0x000000010800788c */ /* 0x000fd20008f25670 */
[----:B------:R-:W-:Y:S05]  /*2590*/  BRA.U UP1, `(.L_x_41) ;  /* 0x0000000501487547 */ /* 0x000fea000b800000 */
[----:B------:R-:W-:Y:S01]  /*25a0*/  ISETP.NE.AND P2, PT, R2, RZ, PT ;  /* 0x000000ff0200720c */ /* 0x000fe20003f45270 */
[----:B------:R-:W-:Y:S01]  /*25b0*/  IMAD.MOV.U32 R12, RZ, RZ, 0x1 ;  /* 0x00000001ff0c7424 */ /* 0x000fe200078e00ff */
[----:B------:R-:W-:Y:S02]  /*25c0*/  CS2R R10, SRZ ;  /* 0x00000000000a7805 */ /* 0x000fe4000001ff00 */
[----:B------:R-:W-:Y:S01]  /*25d0*/  CS2R R8, SRZ ;  /* 0x0000000000087805 */ /* 0x000fe2000001ff00 */
[----:B------:R-:W-:Y:S01]  /*25e0*/  UMOV UR4, 0x400 ;  /* 0x0000040000047882 */ /* 0x000fe20000000000 */
[----:B------:R-:W-:Y:S01]  /*25f0*/  UMOV UR6, URZ ;  /* 0x000000ff00067c82 */ /* 0x000fe20008000000 */
[----:B------:R-:W-:-:S12]  /*2600*/  ULEA UR37, UR37, UR4, 0x18 ;  /* 0x0000000425257291 */ /* 0x000fd8000f8ec0ff */
.L_x_45:
[----:B------:R-:W-:Y:S02]  /*2610*/  LEA R0, R8, UR37, 0x3 ;  /* 0x0000002508007c11 */ /* 0x000fe4000f8e18ff */
[----:B------:R-:W-:-:S03]  /*2620*/  SHF.L.U32 R5, R9, 0x1f, RZ ;  /* 0x0000001f09057819 */ /* 0x000fc600000006ff */
[----:B------:R-:W-:Y:S01]  /*2630*/  VIADD R4, R0, 0xe0 ;  /* 0x000000e000047836 */ /* 0x000fe20000000000 */
[----:B------:R-:W1:Y:S02]  /*2640*/  SYNCS.PHASECHK.TRANS64.TRYWAIT P0, [R0+URZ+0xd0], R5 ;  /* 0x0000d005000075a7 */ /* 0x000e6400080011ff */
[----:B-1----:R-:W-:Y:S05]  /*2650*/  @!P0 BRA `(.L_x_42) ;  /* 0x0000004400648947 */ /* 0x002fea0003800000 */
.L_x_108:
[----:B------:R-:W-:Y:S01]  /*2660*/  ULEA UR5, UR6, UR37, 0x3 ;  /* 0x0000002506057291 */ /* 0x000fe2000f8e18ff */
[----:B------:R-:W-:Y:S02]  /*2670*/  PRMT R4, RZ, 0x654, R4 ;  /* 0x00000654ff047816 */ /* 0x000fe40000000004 */
[----:B-1----:R-:W-:Y:S01]  /*2680*/  SHF.L.U32 R5, R12, 0x1f, RZ ;  /* 0x0000001f0c057819 */ /* 0x002fe200000006ff */
[----:B------:R-:W-:Y:S01]  /*2690*/  UIADD3 UR4, UPT, UPT, UR5, 0x70, URZ ;  /* 0x0000007005047890 */ /* 0x000fe2000fffe0ff */
[----:B------:R1:W-:Y:S05]  /*26a0*/  SYNCS.ARRIVE.TRANS64.RED.A1T0 RZ, [R4+URZ], RZ ;  /* 0x000000ff04ff79a7 */ /* 0x0003ea00081004ff */
[----:B------:R-:W-:Y:S01]  /*26b0*/  IMAD.U32 R7, RZ, RZ, UR4 ;  /* 0x00000004ff077e24 */ /* 0x000fe2000f8e00ff */
[----:B------:R-:W2:Y:S04]  /*26c0*/  SYNCS.PHASECHK.TRANS64.TRYWAIT P0, [UR5+0x80], R5 ;  /* 0x00008005ff0075a7 */ /* 0x000ea80008001105 */
[----:B------:R-:W-:Y:S01]  /*26d0*/  PRMT R6, R2, 0x654, R7 ;  /* 0x0000065402067816 */ /* 0x000fe20000000007 */
[----:B-1----:R-:W-:Y:S01]  /*26e0*/  @!P2 IMAD.MOV.U32 R4, RZ, RZ, 0x10 ;  /* 0x00000010ff04a424 */ /* 0x002fe200078e00ff */
[----:B--2---:R-:W-:Y:S06]  /*26f0*/  @!P0 BRA `(.L_x_43) ;  /* 0x0000004400508947 */ /* 0x004fec0003800000 */
.L_x_110:
[----:B------:R-:W-:Y:S01]  /*2700*/  ULEA UR4, UR6, UR37, 0x4 ;  /* 0x0000002506047291 */ /* 0x000fe2000f8e20ff */
[----:B------:R-:W-:Y:S01]  /*2710*/  SEL R3, R6, R3, !P2 ;  /* 0x0000000306037207 */ /* 0x000fe20005000000 */
[----:B------:R-:W-:Y:S01]  /*2720*/  UIADD3 UR5, UPT, UPT, UR5, 0x70, URZ ;  /* 0x0000007005057890 */ /* 0x000fe2000fffe0ff */
[----:B-1----:R-:W-:Y:S01]  /*2730*/  LEA R0, R11, UR37, 0x3 ;  /* 0x000000250b007c11 */ /* 0x002fe2000f8e18ff */
[----:B------:R-:W-:Y:S01]  /*2740*/  UIADD3 UR4, UPT, UPT, UR4, 0x100, URZ ;  /* 0x0000010004047890 */ /* 0x000fe2000fffe0ff */
[----:B------:R-:W-:Y:S01]  /*2750*/  SHF.L.U32 R5, R10, 0x1f, RZ ;  /* 0x0000001f0a057819 */ /* 0x000fe200000006ff */
[----:B------:R1:W-:Y:S01]  /*2760*/  @!P2 SYNCS.ARRIVE.TRANS64.RED RZ, [R3+URZ], R4 ;  /* 0x0000000403ffa9a7 */ /* 0x0003e200080004ff */
[----:B------:R-:W-:Y:S01]  /*2770*/  UIADD3 UR6, UPT, UPT, UR6, 0x1, URZ ;  /* 0x0000000106067890 */ /* 0x000fe2000fffe0ff */
[----:B------:R-:W-:-:S03]  /*2780*/  VIADD R8, R8, 0x1 ;  /* 0x0000000108087836 */ /* 0x000fc60000000000 */
[----:B------:R-:W-:Y:S02]  /*2790*/  UISETP.NE.AND UP0, UPT, UR6, 0x2, UPT ;  /* 0x000000020600788c */ /* 0x000fe4000bf05270 */
[----:B------:R-:W-:Y:S06]  /*27a0*/  UGETNEXTWORKID.BROADCAST [UR4], [UR5] ;  /* 0x00000000040073ca */ /* 0x000fec0008000100 */
[----:B------:R-:W-:Y:S01]  /*27b0*/  USEL UR4, URZ, 0x1, UP0 ;  /* 0x00000001ff047887 */ /* 0x000fe20008000000 */
[----:B------:R-:W-:Y:S01]  /*27c0*/  ISETP.NE.AND P0, PT, R8, 0x2, PT ;  /* 0x000000020800780c */ /* 0x000fe20003f05270 */
[----:B------:R-:W-:Y:S01]  /*27d0*/  USEL UR6, UR6, URZ, UP0 ;  /* 0x000000ff06067287 */ /* 0x000fe20008000000 */
[----:B------:R-:W2:Y:S03]  /*27e0*/  SYNCS.PHASECHK.TRANS64.TRYWAIT P1, [R0+URZ+0x70], R5 ;  /* 0x00007005000075a7 */ /* 0x000ea600080211ff */
[----:B------:R-:W-:Y:S01]  /*27f0*/  LOP3.LUT R12, R12, UR4, RZ, 0x3c, !PT ;  /* 0x000000040c0c7c12 */ /* 0x000fe2000f8e3cff */
[----:B-12---:R-:W-:Y:S07]  /*2800*/  @!P1 BRA `(.L_x_44) ;  /* 0x0000004400249947 */ /* 0x006fee0003800000 */
.L_x_111:
[C---:B------:R-:W-:Y:S01]  /*2810*/  LEA R4, R11.reuse, UR37, 0x4 ;  /* 0x000000250b047c11 */ /* 0x040fe2000f8e20ff */
[----:B-1----:R-:W-:Y:S01]  /*2820*/  VIADD R0, R0, 0x80 ;  /* 0x0000008000007836 */ /* 0x002fe20000000000 */
[----:B------:R-:W-:Y:S01]  /*2830*/  SEL R8, R8, RZ, P0 ;  /* 0x000000ff08087207 */ /* 0x000fe20000000000 */
[----:B------:R-:W-:-:S03]  /*2840*/  VIADD R11, R11, 0x1 ;  /* 0x000000010b0b7836 */ /* 0x000fc60000000000 */
[----:B------:R-:W1:Y:S01]  /*2850*/  LDS.128 R4, [R4+0x100] ;  /* 0x0001000004047984 */ /* 0x000e620000000c00 */
[----:B------:R-:W-:Y:S02]  /*2860*/  PRMT R0, RZ, 0x654, R0 ;  /* 0x00000654ff007816 */ /* 0x000fe40000000000 */
[C---:B------:R-:W-:Y:S01]  /*2870*/  ISETP.NE.AND P1, PT, R11.reuse, 0x2, PT ;  /* 0x000000020b00780c */ /* 0x040fe20003f25270 */
[----:B------:R-:W-:Y:S01]  /*2880*/  @!PT LDS RZ, [RZ] ;  /* 0x00000000fffff984 */ /* 0x000fe20000000800 */
[----:B------:R-:W-:Y:S01]  /*2890*/  @!PT LDS RZ, [RZ] ;  /* 0x00000000fffff984 */ /* 0x000fe20000000800 */
[----:B------:R-:W-:Y:S01]  /*28a0*/  @!PT LDS RZ, [RZ] ;  /* 0x00000000fffff984 */ /* 0x000fe20000000800 */
[----:B------:R-:W-:Y:S01]  /*28b0*/  @!PT LDS RZ, [RZ] ;  /* 0x00000000fffff984 */ /* 0x000fe20000000800 */
[----:B------:R2:W-:Y:S06]  /*28c0*/  MEMBAR.ALL.CTA ;  /* 0x0000000000007992 */ /* 0x0005ec0000008000 */
[----:B--2---:R-:W2:Y:S01]  /*28d0*/  FENCE.VIEW.ASYNC.S ;  /* 0x00000000000073c6 */ /* 0x004ea20000000000 */
[----:B------:R-:W-:Y:S01]  /*28e0*/  SEL R11, R11, RZ, P1 ;  /* 0x000000ff0b0b7207 */ /* 0x000fe20000800000 */
[----:B--2---:R2:W-:Y:S01]  /*28f0*/  SYNCS.ARRIVE.TRANS64.RED.A1T0 RZ, [R0+URZ], RZ ;  /* 0x000000ff00ff79a7 */ /* 0x0045e200081004ff */
[----:B-1----:R-:W-:-:S02]  /*2900*/  LOP3.LUT P3, RZ, R6, 0x1, RZ, 0xc0, !PT ;  /* 0x0000000106ff7812 */ /* 0x002fc4000786c0ff */
[----:B------:R-:W-:-:S04]  /*2910*/  SEL R5, RZ, 0x1, P1 ;  /* 0x00000001ff057807 */ /* 0x000fc80000800000 */
[----:B------:R-:W-:Y:S02]  /*2920*/  LOP3.LUT R10, R10, R5, RZ, 0x3c, !PT ;  /* 0x000000050a0a7212 */ /* 0x000fe400078e3cff */
[----:B--2---:R-:W-:-:S04]  /*2930*/  SEL R0, RZ, 0x1, P0 ;  /* 0x00000001ff007807 */ /* 0x004fc80000000000 */
[----:B------:R-:W-:Y:S01]  /*2940*/  LOP3.LUT R9, R9, R0, RZ, 0x3c, !PT ;  /* 0x0000000009097212 */ /* 0x000fe200078e3cff */
[----:B------:R-:W-:Y:S06]  /*2950*/  @P3 BRA `(.L_x_45) ;  /* 0xfffffffc002c3947 */ /* 0x000fec000383ffff */
[----:B------:R-:W-:Y:S01]  /*2960*/  ULEA UR5, UR6, UR37, 0x3 ;  /* 0x0000002506057291 */ /* 0x000fe2000f8e18ff */
[----:B------:R-:W-:-:S08]  /*2970*/  SHF.L.U32 R3, R12, 0x1f, RZ ;  /* 0x0000001f0c037819 */ /* 0x000fd000000006ff */
[----:B------:R-:W1:Y:S02]  /*2980*/  SYNCS.PHASECHK.TRANS64 P0, [UR5+0x80], R3 ;  /* 0x00008003ff0075a7 */ /* 0x000e640008001005 */
[----:B-1----:R-:W-:Y:S05]  /*2990*/  @P0 BRA `(.L_x_46) ;  /* 0x0000000000080947 */ /* 0x002fea0003800000 */
[----:B------:R-:W1:Y:S02]  /*29a0*/  SYNCS.PHASECHK.TRANS64.TRYWAIT P0, [UR5+0x80], R3 ;  /* 0x00008003ff0075a7 */ /* 0x000e640008001105 */
[----:B-1----:R-:W-:Y:S05]  /*29b0*/  @!P0 BRA `(.L_x_47) ;  /* 0x0000004000cc8947 */ /* 0x002fea0003800000 */
.L_x_46:
[----:B------:R-:W-:-:S04]  /*29c0*/  UIADD3 UR4, UPT, UPT, UR6, 0x1, URZ ;  /* 0x0000000106047890 */ /* 0x000fc8000fffe0ff */
[----:B------:R-:W-:-:S04]  /*29d0*/  UISETP.NE.AND UP0, UPT, UR4, 0x2, UPT ;  /* 0x000000020400788c */ /* 0x000fc8000bf05270 */
[----:B------:R-:W-:Y:S02]  /*29e0*/  USEL UR7, URZ, 0x1, UP0 ;  /* 0x00000001ff077887 */ /* 0x000fe40008000000 */
[----:B------:R-:W-:-:S04]  /*29f0*/  USEL UR4, UR4, URZ, UP0 ;  /* 0x000000ff04047287 */ /* 0x000fc80008000000 */
[----:B------:R-:W-:Y:S01]  /*2a00*/  ULEA UR4, UR4, UR37, 0x3 ;  /* 0x0000002504047291 */ /* 0x000fe2000f8e18ff */
[----:B-1----:R-:W-:-:S04]  /*2a10*/  LOP3.LUT R3, R12, UR7, RZ, 0x3c, !PT ;  /* 0x000000070c037c12 */ /* 0x002fc8000f8e3cff */
[----:B------:R-:W-:-:S04]  /*2a20*/  SHF.L.U32 R0, R3, 0x1f, RZ ;  /* 0x0000001f03007819 */ /* 0x000fc800000006ff */
[----:B------:R-:W1:Y:S02]  /*2a30*/  SYNCS.PHASECHK.TRANS64 P0, [UR4+0x80], R0 ;  /* 0x00008000ff0075a7 */ /* 0x000e640008001004 */
[----:B-1----:R-:W-:Y:S05]  /*2a40*/  @P0 EXIT ;  /* 0x000000000000094d */ /* 0x002fea0003800000 */
[----:B------:R-:W-:Y:S02]  /*2a50*/  SHF.L.U32 R3, R3, 0x1f, RZ ;  /* 0x0000001f03037819 */ /* 0x000fe400000006ff */
[----:B------:R-:W-:-:S07]  /*2a60*/  MOV R0, UR4 ;  /* 0x0000000400007c02 */ /* 0x000fce0008000f00 */
.L_x_48:
[----:B-1----:R1:W2:Y:S02]  /*2a70*/  SYNCS.PHASECHK.TRANS64.TRYWAIT P0, [R0+URZ+0x80], R3 ;  /* 0x00008003000075a7 */ /* 0x0022a400080011ff */
[----:B--2---:R-:W-:Y:S05]  /*2a80*/  @!P0 NANOSLEEP.SYNCS 0x989680 ;  /* 0x009896800000895d */ /* 0x004fea0003900000 */
[----:B------:R-:W2:Y:S02]  /*2a90*/  @!P0 SYNCS.PHASECHK.TRANS64 P0, [R0+URZ+0x80], R3 ;  /* 0x00008003000085a7 */ /* 0x000ea400080010ff */
[----:B--2---:R-:W-:Y:S05]  /*2aa0*/  @P0 EXIT ;  /* 0x000000000000094d */ /* 0x004fea0003800000 */
[----:B------:R-:W-:Y:S05]  /*2ab0*/  BRA `(.L_x_48) ;  /* 0xfffffffc00ec7947 */ /* 0x000fea000383ffff */
.L_x_41:
[----:B------:R-:W-:-:S09]  /*2ac0*/  UISETP.NE.AND UP1, UPT, UR8, URZ, UPT ;  /* 0x000000ff0800728c */ /* 0x000fd2000bf25270 */
[----:B------:R-:W-:Y:S05]  /*2ad0*/  BRA.U UP1, `(.L_x_49) ;  /* 0x0000000d017c7547 */ /* 0x000fea000b800000 */
[----:B------:R-:W-:Y:S01]  /*2ae0*/  UMOV UR4, 0x40 ;  /* 0x0000004000047882 */ /* 0x000fe20000000000 */
[----:B------:R-:W-:Y:S01]  /*2af0*/  NOP ;  /* 0x0000000000007918 */ /* 0x000fe20000000000 */
[----:B------:R-:W-:Y:S01]  /*2b00*/  ULEA UR4, UR37, UR4, 0x18 ;  /* 0x0000000425047291 */ /* 0x000fe2000f8ec0ff */
[----:B------:R-:W-:Y:S02]  /*2b10*/  UMOV UR5, 0x400 ;  /* 0x0000040000057882 */ /* 0x000fe40000000000 */
[----:B------:R-:W-:-:S06]  /*2b20*/  ULEA UR37, UR37, UR5, 0x18 ;  /* 0x0000000525257291 */ /* 0x000fcc000f8ec0ff */
[----:B------:R-:W1:Y:S02]  /*2b30*/  LDS.U8 R0, [UR4+0x1c] ;  /* 0x00001c04ff007984 */ /* 0x000e640008000000 */
[----:B-1----:R-:W-:-:S13]  /*2b40*/  ISETP.NE.AND P0, PT, R0, RZ, PT ;  /* 0x000000ff0000720c */ /* 0x002fda0003f05270 */
[----:B------:R-:W-:Y:S05]  /*2b50*/  @P0 BRA `(.L_x_50) ;  /* 0x0000000000580947 */ /* 0x000fea0003800000 */
[----:B------:R-:W-:-:S13]  /*2b60*/  ELECT P0, URZ, PT ;  /* 0x0000000000ff782f */ /* 0x000fda0003800000 */
[----:B------:R-:W-:Y:S05]  /*2b70*/  @!P0 BRA `(.L_x_51) ;  /* 0x0000000000608947 */ /* 0x000fea0003800000 */
[----:B------:R-:W-:Y:S01]  /*2b80*/  UMOV UR5, 0x10 ;  /* 0x0000001000057882 */ /* 0x000fe20000000000 */
[----:B------:R-:W-:Y:S01]  /*2b90*/  HFMA2 R0, -RZ, RZ, 0, 5.9604644775390625e-08 ;  /* 0x00000001ff007431 */ /* 0x000fe200000001ff */
[----:B------:R-:W-:-:S03]  /*2ba0*/  MOV R2, 0xffff ;  /* 0x0000ffff00027802 */ /* 0x000fc60000000f00 */
[----:B------:R-:W-:Y:S04]  /*2bb0*/  DEPBAR.LE SB1, 0x36 ;  /* 0x00009d800000791a */ /* 0x000fe80000000000 */
[----:B------:R-:W1:Y:S02]  /*2bc0*/  UTCATOMSWS.FIND_AND_SET.ALIGN UP0, UR5, UR5 ;  /* 0x00000005000575e3 */ /* 0x000e640008000800 */
[----:B-1----:R-:W-:Y:S01]  /*2bd0*/  MOV R3, UR5 ;  /* 0x0000000500037c02 */ /* 0x002fe20008000f00 */
[----:B------:R-:W-:Y:S06]  /*2be0*/  BRA.U UP0, `(.L_x_52) ;  /* 0x0000000100187547 */ /* 0x000fec000b800000 */
.L_x_53:
[----:B------:R-:W-:Y:S05]  /*2bf0*/  NANOSLEEP 0x64 ;  /* 0x000000640000795d */ /* 0x000fea0003800000 */
[----:B------:R-:W-:-:S05]  /*2c00*/  UMOV UR5, 0x10 ;  /* 0x0000001000057882 */ /* 0x000fca0000000000 */
[----:B------:R-:W-:Y:S04]  /*2c10*/  DEPBAR.LE SB1, 0x36 ;  /* 0x00009d800000791a */ /* 0x000fe80000000000 */
[----:B------:R-:W1:Y:S02]  /*2c20*/  UTCATOMSWS.FIND_AND_SET.ALIGN UP0, UR5, UR5 ;  /* 0x00000005000575e3 */ /* 0x000e640008000800 */
[----:B-1----:R-:W-:Y:S01]  /*2c30*/  MOV R3, UR5 ;  /* 0x0000000500037c02 */ /* 0x002fe20008000f00 */
[----:B------:R-:W-:Y:S05]  /*2c40*/  BRA.U !UP0, `(.L_x_53) ;  /* 0xfffffffd08e87547 */ /* 0x000fea000b83ffff */
.L_x_52:
[-C--:B------:R-:W-:Y:S02]  /*2c50*/  SHF.L.U32 R2, R2, R3.reuse, RZ ;  /* 0x0000000302027219 */ /* 0x080fe400000006ff */
[----:B------:R-:W-:Y:S01]  /*2c60*/  SHF.L.U32 R0, R0, R3, RZ ;  /* 0x0000000300007219 */ /* 0x000fe200000006ff */
[----:B------:R-:W-:Y:S02]  /*2c70*/  IMAD.SHL.U32 R3, R3, 0x20, RZ ;  /* 0x0000002003037824 */ /* 0x000fe400078e00ff */
[----:B------:R1:W-:Y:S04]  /*2c80*/  ATOMS.OR RZ, [UR4+0x14], R2 ;  /* 0x00001402ffff798c */ /* 0x0003e8000b000004 */
[----:B------:R1:W-:Y:S04]  /*2c90*/  ATOMS.OR RZ, [UR4+0x18], R0 ;  /* 0x00001800ffff798c */ /* 0x0003e8000b000004 */
[----:B------:R1:W-:Y:S01]  /*2ca0*/  STS [UR37+0x120], R3 ;  /* 0x00012003ff007988 */ /* 0x0003e20008000825 */
[----:B------:R-:W-:Y:S05]  /*2cb0*/  BRA `(.L_x_51) ;  /* 0x0000000000107947 */ /* 0x000fea0003800000 */
.L_x_50:
[----:B------:R-:W-:Y:S02]  /*2cc0*/  MOV R0, 0xffffffff ;  /* 0xffffffff00007802 */ /* 0x000fe40000000f00 */
[----:B------:R-:W-:-:S03]  /*2cd0*/  MOV R2, 0x2d00 ;  /* 0x00002d0000027802 */ /* 0x000fc60000000f00 */
[----:B------:R1:W-:Y:S04]  /*2ce0*/  STS [UR37+0x120], R0 ;  /* 0x00012000ff007988 */ /* 0x0003e80008000825 */
[----:B-1-3-5:R-:W-:Y:S05]  /*2cf0*/  CALL.REL.NOINC `($__internal_1_$__cuda_sm10x_tcgen05_guardrail_trap_phase_invalid_during_alloc) ;  /* 0x0000004400487944 */ /* 0x02afea0003c00000 */
.L_x_51:
[----:B------:R-:W-:Y:S05]  /*2d00*/  WARPSYNC.ALL ;  /* 0x0000000000007948 */ /* 0x000fea0003800000 */
[----:B------:R-:W2:Y:S01]  /*2d10*/  S2UR UR6, SR_CgaCtaId ;  /* 0x00000000000679c3 */ /* 0x000ea20000008800 */
[----:B------:R-:W-:Y:S01]  /*2d20*/  UMOV UR4, 0x400 ;  /* 0x0000040000047882 */ /* 0x000fe20000000000 */
[----:B------:R-:W-:-:S06]  /*2d30*/  NOP ;  /* 0x0000000000007918 */ /* 0x000fcc0000000000 */
[----:B------:R-:W-:Y:S06]  /*2d40*/  BAR.ARV 0x6, 0xa0 ;  /* 0x0182800000007b1d */ /* 0x000fec0000002000 */
[----:B------:R-:W4:Y:S01]  /*2d50*/  LDCU UR7, c[0x0][0x38c] ;  /* 0x00007180ff0777ac */ /* 0x000f220008000800 */
[----:B------:R-:W-:Y:S01]  /*2d60*/  IMAD.MOV.U32 R11, RZ, RZ, 0x1 ;  /* 0x00000001ff0b7424 */ /* 0x000fe200078e00ff */
[----:B------:R-:W-:Y:S01]  /*2d70*/  CS2R R8, SRZ ;  /* 0x0000000000087805 */ /* 0x000fe2000001ff00 */
[----:B------:R-:W-:Y:S01]  /*2d80*/  IMAD.MOV.U32 R10, RZ, RZ, RZ ;  /* 0x000000ffff0a7224 */ /* 0x000fe200078e00ff */
[----:B------:R-:W-:Y:S01]  /*2d90*/  UMOV UR18, URZ ;  /* 0x000000ff00127c82 */ /* 0x000fe20008000000 */
[----:B------:R-:W-:Y:S01]  /*2da0*/  UMOV UR17, URZ ;  /* 0x000000ff00117c82 */ /* 0x000fe20008000000 */
[----:B------:R-:W-:Y:S01]  /*2db0*/  UMOV UR22, 0x0 ;  /* 0x0000000000167882 */ /* 0x000fe20000000000 */
[----:B------:R-:W-:Y:S01]  /*2dc0*/  UMOV UR23, 0x8100490 ;  /* 0x0810049000177882 */ /* 0x000fe20000000000 */
[----:B------:R-:W-:Y:S01]  /*2dd0*/  UMOV UR20, 0x0 ;  /* 0x0000000000147882 */ /* 0x000fe20000000000 */
[----:B------:R-:W-:Y:S01]  /*2de0*/  UMOV UR21, 0x8100490 ;  /* 0x0810049000157882 */ /* 0x000fe20000000000 */
[----:B--2---:R-:W-:Y:S01]  /*2df0*/  ULEA UR6, UR6, UR4, 0x18 ;  /* 0x0000000406067291 */ /* 0x004fe2000f8ec0ff */
[----:B------:R-:W2:Y:S03]  /*2e00*/  LDCU UR4, c[0x0][0x38c] ;  /* 0x00007180ff0477ac */ /* 0x000ea60008000800 */
[----:B------:R-:W-:-:S02]  /*2e10*/  UIADD3 UR11, UPT, UPT, UR6, 0x4400, URZ ;  /* 0x00004400060b7890 */ /* 0x000fc4000fffe0ff */
[----:B----4-:R-:W-:-:S03]  /*2e20*/  UIADD3 UR7, UPT, UPT, UR7, 0x3f, URZ ;  /* 0x0000003f07077890 */ /* 0x010fc6000fffe0ff */
[----:B-1----:R-:W1:Y:S01]  /*2e30*/  LDS R0, [UR6+0x120] ;  /* 0x00012006ff007984 */ /* 0x002e620008000800 */
[----:B------:R-:W-:Y:S02]  /*2e40*/  UIADD3 UR12, UPT, UPT, UR6, 0xe400, URZ ;  /* 0x0000e400060c7890 */ /* 0x000fe4000fffe0ff */
[----:B------:R-:W-:Y:S02]  /*2e50*/  USHF.R.S32.HI UR5, URZ, 0x1f, UR7 ;  /* 0x0000001fff057899 */ /* 0x000fe40008011407 */
[----:B------:R-:W-:Y:S02]  /*2e60*/  USHF.R.U32.HI UR11, URZ, 0x4, UR11 ;  /* 0x00000004ff0b7899 */ /* 0x000fe4000801160b */
[----:B------:R-:W-:Y:S02]  /*2e70*/  ULEA.HI UR5, UR5, UR7, URZ, 0x6 ;  /* 0x0000000705057291 */ /* 0x000fe4000f8f30ff */
[----:B------:R-:W-:Y:S02]  /*2e80*/  USHF.R.U32.HI UR12, URZ, 0x4, UR12 ;  /* 0x00000004ff0c7899 */ /* 0x000fe4000801160c */
[----:B------:R-:W-:-:S02]  /*2e90*/  USHF.R.S32.HI UR5, URZ, 0x6, UR5 ;  /* 0x00000006ff057899 */ /* 0x000fc40008011405 */
[----:B------:R-:W-:Y:S02]  /*2ea0*/  ULOP3.LUT UR11, UR11, 0x3fff, URZ, 0xc0, !UPT ;  /* 0x00003fff0b0b7892 */ /* 0x000fe4000f8ec0ff */
[----:B------:R-:W-:Y:S02]  /*2eb0*/  UISETP.LT.AND UP0, UPT, UR5, 0x1, UPT ;  /* 0x000000010500788c */ /* 0x000fe4000bf01270 */
[----:B------:R-:W-:Y:S02]  /*2ec0*/  ULOP3.LUT UR12, UR12, 0x3fff, URZ, 0xc0, !UPT ;  /* 0x00003fff0c0c7892 */ /* 0x000fe4000f8ec0ff */
[----:B------:R-:W-:Y:S02]  /*2ed0*/  USEL UR10, UR5, 0x1, !UP0 ;  /* 0x00000001050a7887 */ /* 0x000fe4000c000000 */
[----:B------:R-:W-:Y:S02]  /*2ee0*/  ULOP3.LUT UR11, UR11, 0x10000, URZ, 0xfc, !UPT ;  /* 0x000100000b0b7892 */ /* 0x000fe4000f8efcff */
[----:B------:R-:W-:-:S02]  /*2ef0*/  ULOP3.LUT UR12, UR12, 0x10000, URZ, 0xfc, !UPT ;  /* 0x000100000c0c7892 */ /* 0x000fc4000f8efcff */
[----:B------:R-:W-:Y:S02]  /*2f00*/  UIADD3 UR10, UPT, UPT, -UR10, URZ, URZ ;  /* 0x000000ff0a0a7290 */ /* 0x000fe4000fffe1ff */
[----:B--2---:R-:W-:Y:S01]  /*2f10*/  UISETP.GE.AND UP3, UPT, UR4, 0x1, UPT ;  /* 0x000000010400788c */ /* 0x004fe2000bf66270 */
[----:B-1----:R-:W-:-:S15]  /*2f20*/  R2UR UR19, R0 ;  /* 0x00000000001372ca */ /* 0x002fde00000e0000 */
.L_x_60:
[----:B------:R-:W-:Y:S02]  /*2f30*/  LEA R0, R10, UR6, 0x3 ;  /* 0x000000060a007c11 */ /* 0x000fe4000f8e18ff */
[----:B------:R-:W-:Y:S02]  /*2f40*/  SHF.L.U32 R5, R9, 0x1f, RZ ;  /* 0x0000001f09057819 */ /* 0x000fe400000006ff */
[----:B------:R-:W-:Y:S01]  /*2f50*/  PLOP3.LUT P0, PT, PT, PT, UP3, 0x80, 0x8 ;  /* 0x000000000008781c */ /* 0x000fe20003f0f038 */
[----:B------:R-:W-:Y:S01]  /*2f60*/  VIADD R3, R0, 0x80 ;  /* 0x0000008000037836 */ /* 0x000fe20000000000 */
[----:B-1----:R-:W1:Y:S02]  /*2f70*/  SYNCS.PHASECHK.TRANS64.TRYWAIT P1, [R0+URZ+0x70], R5 ;  /* 0x00007005000075a7 */ /* 0x002e6400080211ff */
[----:B-1--4-:R-:W-:Y:S09]  /*2f80*/  @!P1 BRA `(.L_x_54) ;  /* 0x0000003c00709947 */ /* 0x012ff20003800000 */
.L_x_113:
[----:B------:R-:W-:Y:S01]  /*2f90*/  LEA R4, R10, UR6, 0x4 ;  /* 0x000000060a047c11 */ /* 0x000fe2000f8e20ff */
[----:B------:R-:W-:Y:S01]  /*2fa0*/  @UP3 ULEA UR4, UR17, UR6, 0x3 ;  /* 0x0000000611043291 */ /* 0x000fe2000f8e18ff */
[----:B------:R-:W-:Y:S01]  /*2fb0*/  PLOP3.LUT P2, PT, PT, PT, PT, 0x80, 0x8 ;  /* 0x000000000008781c */ /* 0x000fe20003f4f070 */
[----:B------:R-:W-:Y:S01]  /*2fc0*/  ULEA UR8, UR18, UR6, 0x3 ;  /* 0x0000000612087291 */ /* 0x000fe2000f8e18ff */
[----:B------:R-:W-:Y:S01]  /*2fd0*/  PRMT R3, RZ, 0x654, R3 ;  /* 0x00000654ff037816 */ /* 0x000fe20000000003 */
[----:B------:R-:W-:Y:S01]  /*2fe0*/  ULEA UR9, UR18, UR19, 0x6 ;  /* 0x0000001312097291 */ /* 0x000fe2000f8e30ff */
[----:B-1----:R-:W1:Y:S01]  /*2ff0*/  LDS.128 R4, [R4+0x100] ;  /* 0x0001000004047984 */ /* 0x002e620000000c00 */
[----:B------:R-:W-:Y:S02]  /*3000*/  @P0 SHF.L.U32 R2, R8, 0x1f, RZ ;  /* 0x0000001f08020819 */ /* 0x000fe400000006ff */
[----:B------:R-:W-:Y:S01]  /*3010*/  SHF.L.U32 R0, R11, 0x1f, RZ ;  /* 0x0000001f0b007819 */ /* 0x000fe200000006ff */
[----:B------:R-:W-:Y:S01]  /*3020*/  @!PT LDS RZ, [RZ] ;  /* 0x00000000fffff984 */ /* 0x000fe20000000800 */
[----:B------:R-:W-:Y:S01]  /*3030*/  @!PT LDS RZ, [RZ] ;  /* 0x00000000fffff984 */ /* 0x000fe20000000800 */
[----:B------:R-:W-:Y:S01]  /*3040*/  @!PT LDS RZ, [RZ] ;  /* 0x00000000fffff984 */ /* 0x000fe20000000800 */
[----:B------:R-:W-:Y:S01]  /*3050*/  @!PT LDS RZ, [RZ] ;  /* 0x00000000fffff984 */ /* 0x000fe20000000800 */
[----:B------:R2:W-:Y:S06]  /*3060*/  MEMBAR.ALL.CTA ;  /* 0x0000000000007992 */ /* 0x0005ec0000008000 */
[----:B--2---:R-:W2:Y:S02]  /*3070*/  FENCE.VIEW.ASYNC.S ;  /* 0x00000000000073c6 */ /* 0x004ea40000000000 */
[----:B--2---:R2:W-:Y:S01]  /*3080*/  SYNCS.ARRIVE.TRANS64.RED.A1T0 RZ, [R3+URZ], RZ ;  /* 0x000000ff03ff79a7 */ /* 0x0045e200081004ff */
[----:B------:R2:W4:Y:S01]  /*3090*/  @P0 SYNCS.PHASECHK.TRANS64.TRYWAIT P2, [UR4], R2 ;  /* 0x00000002ff0005a7 */ /* 0x0005220008041104 */
[----:B-1----:R-:W-:Y:S01]  /*30a0*/  LOP3.LUT P1, RZ, R6, 0x1, RZ, 0xc0, !PT ;  /* 0x0000000106ff7812 */ /* 0x002fe2000782c0ff */
[----:B------:R-:W1:Y:S02]  /*30b0*/  SYNCS.PHASECHK.TRANS64.TRYWAIT P0, [UR8+0xb0], R0 ;  /* 0x0000b000ff0075a7 */ /* 0x000e640008001108 */
[----:B-12-4-:R-:W-:Y:S10]  /*30c0*/  @!P0 BRA `(.L_x_55) ;  /* 0x0000003c00348947 */ /* 0x016ff40003800000 */
.L_x_115:
[----:B------:R-:W-:Y:S01]  /*30d0*/  IADD3 R10, PT, PT, R10, 0x1, RZ ;  /* 0x000000010a0a7810 */ /* 0x000fe20007ffe0ff */
[----:B------:R-:W-:Y:S06]  /*30e0*/  BRA.U !UP3, `(.L_x_56) ;  /* 0x000000010b987547 */ /* 0x000fec000b800000 */
[----:B------:R-:W-:Y:S01]  /*30f0*/  UPLOP3.LUT UP4, UPT, UPT, UPT, UPT, 0x40, 0x4 ;  /* 0x000000000004789c */ /* 0x000fe20003f8e870 */
[----:B------:R-:W-:Y:S01]  /*3100*/  UMOV UR16, UR10 ;  /* 0x0000000a00107c82 */ /* 0x000fe20008000000 */
[----:B------:R-:W-:Y:S01]  /*3110*/  UMOV UR15, UR5 ;  /* 0x00000005000f7c82 */ /* 0x000fe20008000000 */
[----:B------:R-:W-:-:S08]  /*3120*/  UMOV UR14, UR17 ;  /* 0x00000011000e7c82 */ /* 0x000fd00008000000 */
.L_x_59:
[----:B------:R-:W-:Y:S02]  /*3130*/  UIADD3 UR16, UPT, UPT, UR16, 0x1, URZ ;  /* 0x0000000110107890 */ /* 0x000fe4000fffe0ff */
[----:B--2---:R-:W-:Y:S02]  /*3140*/  ULEA UR7, UR14, UR6, 0x3 ;  /* 0x000000060e077291 */ /* 0x004fe4000f8e18ff */
[----:B------:R-:W-:Y:S01]  /*3150*/  UISETP.NE.AND UP0, UPT, UR16, URZ, UPT ;  /* 0x000000ff1000728c */ /* 0x000fe2000bf05270 */
[----:B----4-:R-:W-:Y:S10]  /*3160*/  @P2 BRA `(.L_x_57) ;  /* 0x00000000000c2947 */ /* 0x010ff40003800000 */
[----:B-1----:R-:W-:Y:S04]  /*3170*/  SHF.L.U32 R3, R8, 0x1f, RZ ;  /* 0x0000001f08037819 */ /* 0x002fe800000006ff */
[----:B------:R-:W1:Y:S02]  /*3180*/  SYNCS.PHASECHK.TRANS64.TRYWAIT P0, [UR7], R3 ;  /* 0x00000003ff0075a7 */ /* 0x000e640008001107 */
[----:B-1----:R-:W-:Y:S05]  /*3190*/  @!P0 BRA `(.L_x_58) ;  /* 0x0000003c00188947 */ /* 0x002fea0003800000 */
.L_x_57:
[----:B------:R-:W-:Y:S01]  /*31a0*/  UISETP.NE.AND UP1, UPT, UR15, 0x1, UPT ;  /* 0x000000010f00788c */ /* 0x000fe2000bf25270 */
[----:B------:R-:W-:Y:S01]  /*31b0*/  PLOP3.LUT P2, PT, PT, PT, PT, 0x80, 0x8 ;  /* 0x000000000008781c */ /* 0x000fe20003f4f070 */
[----:B------:R-:W-:Y:S02]  /*31c0*/  UIADD3 UR17, UPT, UPT, UR14, 0x1, URZ ;  /* 0x000000010e117890 */ /* 0x000fe4000fffe0ff */
[----:B------:R-:W-:Y:S02]  /*31d0*/  ULEA UR24, UR14, UR12, 0x8 ;  /* 0x0000000c0e187291 */ /* 0x000fe4000f8e40ff */
[----:B------:R-:W-:Y:S01]  /*31e0*/  UISETP.NE.AND UP2, UPT, UR17, 0x5, UPT ;  /* 0x000000051100788c */ /* 0x000fe2000bf45270 */
[----:B------:R-:W-:Y:S01]  /*31f0*/  PLOP3.LUT P0, PT, PT, PT, UP1, 0x80, 0x8 ;  /* 0x000000000008781c */ /* 0x000fe20003f0f018 */
[----:B------:R-:W-:Y:S02]  /*3200*/  ULEA UR26, UR14, UR11, 0x9 ;  /* 0x0000000b0e1a7291 */ /* 0x000fe4000f8e48ff */
[----:B------:R-:W-:Y:S02]  /*3210*/  USEL UR13, URZ, 0x1, UP2 ;  /* 0x00000001ff0d7887 */ /* 0x000fe40009000000 */
[----:B------:R-:W-:Y:S02]  /*3220*/  USEL UR17, UR17, URZ, UP2 ;  /* 0x000000ff11117287 */ /* 0x000fe40009000000 */
[----:B------:R-:W-:Y:S02]  /*3230*/  UIADD3 UR30, UPT, UPT, UR24, 0x2, URZ ;  /* 0x00000002181e7890 */ /* 0x000fe4000fffe0ff */
[----:B------:R-:W-:Y:S01]  /*3240*/  @UP1 ULEA UR4, UR17, UR6, 0x3 ;  /* 0x0000000611041291 */ /* 0x000fe2000f8e18ff */
[----:B------:R-:W-:Y:S01]  /*3250*/  LOP3.LUT R8, R8, UR13, RZ, 0x3c, !PT ;  /* 0x0000000d08087c12 */ /* 0x000fe2000f8e3cff */
[----:B------:R-:W-:Y:S02]  /*3260*/  UIADD3 UR28, UPT, UPT, UR26, 0x2, URZ ;  /* 0x000000021a1c7890 */ /* 0x000fe4000fffe0ff */
[----:B------:R-:W-:Y:S01]  /*3270*/  UIADD3 UR7, UPT, UPT, UR7, 0x28, URZ ;  /* 0x0000002807077890 */ /* 0x000fe2000fffe0ff */
[----:B-1----:R-:W-:Y:S01]  /*3280*/  @P0 SHF.L.U32 R0, R8, 0x1f, RZ ;  /* 0x0000001f08000819 */ /* 0x002fe200000006ff */
[----:B------:R-:W-:Y:S01]  /*3290*/  UMOV UR25, 0x80004020 ;  /* 0x8000402000197882 */ /* 0x000fe20000000000 */
[----:B------:R-:W-:Y:S01]  /*32a0*/  UMOV UR27, 0x80004020 ;  /* 0x80004020001b7882 */ /* 0x000fe20000000000 */
[----:B------:R-:W-:Y:S01]  /*32b0*/  UMOV UR31, 0x80004020 ;  /* 0x80004020001f7882 */ /* 0x000fe20000000000 */
[----:B------:R2:W4:Y:S01]  /*32c0*/  @P0 SYNCS.PHASECHK.TRANS64.TRYWAIT P2, [UR4], R0 ;  /* 0x00000000ff0005a7 */ /* 0x0005220008041104 */
[----:B------:R-:W-:Y:S01]  /*32d0*/  UIADD3 UR15, UPT, UPT, UR15, -0x1, URZ ;  /* 0xffffffff0f0f7890 */ /* 0x000fe2000fffe0ff */
[----:B------:R2:W-:Y:S01]  /*32e0*/  UTCQMMA gdesc[UR26], gdesc[UR24], tmem[UR9], tmem[UR22], idesc[UR23], UP4 ;  /* 0x00ff16181a0075ea */ /* 0x0005e2000a000309 */
[----:B------:R-:W-:Y:S01]  /*32f0*/  UPLOP3.LUT UP4, UPT, UPT, UPT, UPT, 0x80, 0x8 ;  /* 0x000000000008789c */ /* 0x000fe20003f8f070 */
[----:B------:R-:W-:Y:S01]  /*3300*/  UMOV UR29, 0x80004020 ;  /* 0x80004020001d7882 */ /* 0x000fe20000000000 */
[----:B------:R-:W-:Y:S01]  /*3310*/  UMOV UR14, UR17 ;  /* 0x00000011000e7c82 */ /* 0x000fe20008000000 */
[----:B------:R2:W-:Y:S01]  /*3320*/  UTCQMMA gdesc[UR28], gdesc[UR30], tmem[UR9], tmem[UR20], idesc[UR21], UPT ;  /* 0x00ff141e1c0075ea */ /* 0x0005e2000b800309 */
[----:B------:R2:W-:Y:S01]  /*3330*/  UTCBAR [UR7], URZ ;  /* 0x000000ff070073e9 */ /* 0x0005e200080000ff */
[----:B------:R-:W-:Y:S06]  /*3340*/  BRA.U UP0, `(.L_x_59) ;  /* 0xfffffffd00787547 */ /* 0x000fec000b83ffff */
.L_x_56:
[----:B------:R-:W-:Y:S01]  /*3350*/  UIADD3 UR18, UPT, UPT, UR18, 0x1, URZ ;  /* 0x0000000112127890 */ /* 0x000fe2000fffe0ff */
[C---:B------:R-:W-:Y:S01]  /*3360*/  ISETP.NE.AND P0, PT, R10.reuse, 0x2, PT ;  /* 0x000000020a00780c */ /* 0x040fe20003f05270 */
[----:B------:R-:W-:Y:S02]  /*3370*/  UIADD3 UR8, UPT, UPT, UR8, 0x90, URZ ;  /* 0x0000009008087890 */ /* 0x000fe4000fffe0ff */
[----:B------:R-:W-:Y:S01]  /*3380*/  UISETP.NE.AND UP0, UPT, UR18, 0x4, UPT ;  /* 0x000000041200788c */ /* 0x000fe2000bf05270 */
[----:B-12---:R-:W-:Y:S02]  /*3390*/  SEL R0, RZ, 0x1, P0 ;  /* 0x00000001ff007807 */ /* 0x006fe40000000000 */
[----:B------:R-:W-:Y:S01]  /*33a0*/  SEL R10, R10, RZ, P0 ;  /* 0x000000ff0a0a7207 */ /* 0x000fe20000000000 */
[----:B------:R-:W-:Y:S01]  /*33b0*/  USEL UR4, URZ, 0x1, UP0 ;  /* 0x00000001ff047887 */ /* 0x000fe20008000000 */
[----:B------:R-:W-:Y:S01]  /*33c0*/  LOP3.LUT R9, R9, R0, RZ, 0x3c, !PT ;  /* 0x0000000009097212 */ /* 0x000fe200078e3cff */
[----:B------:R-:W-:Y:S01]  /*33d0*/  USEL UR18, UR18, URZ, UP0 ;  /* 0x000000ff12127287 */ /* 0x000fe20008000000 */
[----:B------:R1:W-:Y:S03]  /*33e0*/  UTCBAR [UR8], URZ ;  /* 0x000000ff080073e9 */ /* 0x0003e600080000ff */
[----:B------:R-:W-:Y:S01]  /*33f0*/  LOP3.LUT R11, R11, UR4, RZ, 0x3c, !PT ;  /* 0x000000040b0b7c12 */ /* 0x000fe2000f8e3cff */
[----:B------:R-:W-:Y:S07]  /*3400*/  @P1 BRA `(.L_x_60) ;  /* 0xfffffff800c81947 */ /* 0x000fee000383ffff */
[----:B------:R-:W2:Y:S01]  /*3410*/  S2UR UR4, SR_CgaCtaId ;  /* 0x00000000000479c3 */ /* 0x000ea20000008800 */
[----:B------:R-:W-:Y:S01]  /*3420*/  ELECT P0, URZ, PT ;  /* 0x0000000000ff782f */ /* 0x000fe20003800000 */
[----:B------:R-:W-:Y:S01]  /*3430*/  IMAD.MOV.U32 R0, RZ, RZ, 0x1 ;  /* 0x00000001ff007424 */ /* 0x000fe200078e00ff */
[----:B------:R-:W-:Y:S01]  /*3440*/  UIADD3 UR6, UPT, UPT, UR6, 0xb0, URZ ;  /* 0x000000b006067890 */ /* 0x000fe2000fffe0ff */
[----:B------:R-:W-:Y:S01]  /*3450*/  SHF.L.U32 R3, R11, 0x1f, RZ ;  /* 0x0000001f0b037819 */ /* 0x000fe200000006ff */
[----:B------:R-:W-:-:S03]  /*3460*/  UMOV UR5, 0x40 ;  /* 0x0000004000057882 */ /* 0x000fc60000000000 */
[----:B------:R-:W-:Y:S01]  /*3470*/  UVIRTCOUNT.DEALLOC.SMPOOL 0x80 ;  /* 0x000000800000784c */ /* 0x000fe20000000000 */
[----:B--2---:R-:W-:Y:S02]  /*3480*/  ULEA UR4, UR4, UR5, 0x18 ;  /* 0x0000000504047291 */ /* 0x004fe4000f8ec0ff */
[----:B------:R-:W-:-:S07]  /*3490*/  ULEA UR5, UR18, UR6, 0x3 ;  /* 0x0000000612057291 */ /* 0x000fce000f8e18ff */
[----:B------:R2:W-:Y:S02]  /*34a0*/  @P0 STS.U8 [UR4+0x1c], R0 ;  /* 0x00001c00ff000988 */ /* 0x0005e40008000004 */
[----:B------:R-:W3:Y:S02]  /*34b0*/  SYNCS.PHASECHK.TRANS64.TRYWAIT P0, [UR5], R3 ;  /* 0x00000003ff0075a7 */ /* 0x000ee40008001105 */
[----:B--23--:R-:W-:Y:S05]  /*34c0*/  @!P0 BRA `(.L_x_61) ;  /* 0x0000003800648947 */ /* 0x00cfea0003800000 */
.L_x_118:
[----:B------:R-:W-:-:S04]  /*34d0*/  UIADD3 UR7, UPT, UPT, UR18, 0x1, URZ ;  /* 0x0000000112077890 */ /* 0x000fc8000fffe0ff */
[----:B------:R-:W-:-:S04]  /*34e0*/  UISETP.NE.AND UP0, UPT, UR7, 0x4, UPT ;  /* 0x000000040700788c */ /* 0x000fc8000bf05270 */
[----:B-1----:R-:W-:Y:S02]  /*34f0*/  USEL UR8, URZ, 0x1, UP0 ;  /* 0x00000001ff087887 */ /* 0x002fe40008000000 */
[----:B------:R-:W-:-:S04]  /*3500*/  USEL UR7, UR7, URZ, UP0 ;  /* 0x000000ff07077287 */ /* 0x000fc80008000000 */
[----:B------:R-:W-:Y:S01]  /*3510*/  ULEA UR5, UR7, UR6, 0x3 ;  /* 0x0000000607057291 */ /* 0x000fe2000f8e18ff */
[----:B------:R-:W-:-:S04]  /*3520*/  LOP3.LUT R2, R11, UR8, RZ, 0x3c, !PT ;  /* 0x000000080b027c12 */ /* 0x000fc8000f8e3cff */
[----:B--2---:R-:W-:-:S04]  /*3530*/  SHF.L.U32 R3, R2, 0x1f, RZ ;  /* 0x0000001f02037819 */ /* 0x004fc800000006ff */
[----:B------:R-:W1:Y:S02]  /*3540*/  SYNCS.PHASECHK.TRANS64.TRYWAIT P0, [UR5], R3 ;  /* 0x00000003ff0075a7 */ /* 0x000e640008001105 */
[----:B-1----:R-:W-:Y:S05]  /*3550*/  @!P0 BRA `(.L_x_62) ;  /* 0x0000003800588947 */ /* 0x002fea0003800000 */
.L_x_120:
        /* <DEDUP_REMOVED lines=9> */
.L_x_122:
[----:B------:R-:W-:-:S04]  /*35f0*/  UIADD3 UR7, UPT, UPT, UR7, 0x1, URZ ;  /* 0x0000000107077890 */ /* 0x000fc8000fffe0ff */
[----:B------:R-:W-:-:S04]  /*3600*/  UISETP.NE.AND UP0, UPT, UR7, 0x4, UPT ;  /* 0x000000040700788c */ /* 0x000fc8000bf05270 */
[----:B------:R-:W-:Y:S02]  /*3610*/  USEL UR5, URZ, 0x1, UP0 ;  /* 0x00000001ff057887 */ /* 0x000fe40008000000 */
[----:B------:R-:W-:-:S04]  /*3620*/  USEL UR7, UR7, URZ, UP0 ;  /* 0x000000ff07077287 */ /* 0x000fc80008000000 */
[----:B------:R-:W-:Y:S01]  /*3630*/  ULEA UR7, UR7, UR6, 0x3 ;  /* 0x0000000607077291 */ /* 0x000fe2000f8e18ff */
[----:B-1----:R-:W-:-:S04]  /*3640*/  LOP3.LUT R3, R2, UR5, RZ, 0x3c, !PT ;  /* 0x0000000502037c12 */ /* 0x002fc8000f8e3cff */
[----:B------:R-:W-:-:S04]  /*3650*/  SHF.L.U32 R3, R3, 0x1f, RZ ;  /* 0x0000001f03037819 */ /* 0x000fc800000006ff */
[----:B------:R-:W1:Y:S02]  /*3660*/  SYNCS.PHASECHK.TRANS64.TRYWAIT P0, [UR7], R3 ;  /* 0x00000003ff0075a7 */ /* 0x000e640008001107 */
[----:B-1----:R-:W-:Y:S05]  /*3670*/  @!P0 BRA `(.L_x_64) ;  /* 0x0000003800408947 */ /* 0x002fea0003800000 */
.L_x_124:
[----:B------:R-:W-:Y:S01]  /*3680*/  NOP ;  /* 0x0000000000007918 */ /* 0x000fe20000000000 */
[----:B-1----:R-:W1:Y:S01]  /*3690*/  LDS R0, [UR4+0x14] ;  /* 0x00001404ff007984 */ /* 0x002e620008000800 */
[----:B------:R-:W-:Y:S01]  /*36a0*/  ULOP3.LUT UR6, UR19, 0xffff, URZ, 0xc0, !UPT ;  /* 0x0000ffff13067892 */ /* 0x000fe2000f8ec0ff */
[----:B------:R-:W-:Y:S01]  /*36b0*/  UMOV UR8, 0xffff ;  /* 0x0000ffff00087882 */ /* 0x000fe20000000000 */
[----:B------:R-:W-:Y:S02]  /*36c0*/  UMOV UR5, 0x1 ;  /* 0x0000000100057882 */ /* 0x000fe40000000000 */
[----:B------:R-:W-:-:S04]  /*36d0*/  USHF.R.U32.HI UR6, URZ, 0x5, UR6 ;  /* 0x00000005ff067899 */ /* 0x000fc80008011606 */
[----:B------:R-:W-:Y:S02]  /*36e0*/  USHF.L.U32 UR8, UR8, UR6, URZ ;  /* 0x0000000608087299 */ /* 0x000fe400080006ff */
[----:B------:R-:W-:-:S04]  /*36f0*/  USHF.L.U32 UR5, UR5, UR6, URZ ;  /* 0x0000000605057299 */ /* 0x000fc800080006ff */
[----:B-1----:R-:W-:-:S04]  /*3700*/  LOP3.LUT R0, R0, UR8, RZ, 0xc0, !PT ;  /* 0x0000000800007c12 */ /* 0x002fc8000f8ec0ff */
[----:B------:R-:W-:-:S13]  /*3710*/  ISETP.NE.AND P0, PT, R0, UR8, PT ;  /* 0x0000000800007c0c */ /* 0x000fda000bf05270 */
[----:B------:R-:W-:Y:S05]  /*3720*/  @P0 BRA `(.L_x_65) ;  /* 0x0000000000580947 */ /* 0x000fea0003800000 */
[----:B------:R-:W1:Y:S02]  /*3730*/  LDS R0, [UR4+0x18] ;  /* 0x00001804ff007984 */ /* 0x000e640008000800 */
[----:B-1----:R-:W-:-:S04]  /*3740*/  LOP3.LUT R0, R0, UR5, RZ, 0xc0, !PT ;  /* 0x0000000500007c12 */ /* 0x002fc8000f8ec0ff */
[----:B------:R-:W-:-:S13]  /*3750*/  ISETP.NE.AND P0, PT, R0, UR5, PT ;  /* 0x0000000500007c0c */ /* 0x000fda000bf05270 */
[----:B------:R-:W-:Y:S05]  /*3760*/  @P0 BRA `(.L_x_66) ;  /* 0x00000000003c0947 */ /* 0x000fea0003800000 */
[----:B------:R-:W1:Y:S01]  /*3770*/  S2R R2, SR_LANEID ;  /* 0x0000000000027919 */ /* 0x000e620000000000 */
[----:B------:R-:W-:Y:S01]  /*3780*/  ULOP3.LUT UR8, URZ, UR8, URZ, 0x33, !UPT ;  /* 0x00000008ff087292 */ /* 0x000fe2000f8e33ff */
[----:B------:R-:W-:Y:S01]  /*3790*/  LOP3.LUT R4, RZ, UR5, RZ, 0x33, !PT ;  /* 0x00000005ff047c12 */ /* 0x000fe2000f8e33ff */
[----:B------:R-:W-:Y:S02]  /*37a0*/  VOTEU.ANY UR7, UPT, PT ;  /* 0x0000000000077886 */ /* 0x000fe400038e0100 */
[----:B------:R-:W-:Y:S01]  /*37b0*/  UFLO.U32 UR7, UR7 ;  /* 0x00000007000772bd */ /* 0x000fe200080e0000 */
[----:B------:R-:W2:Y:S01]  /*37c0*/  REDUX UR5, R4 ;  /* 0x00000000040573c4 */ /* 0x000ea20000000000 */
[----:B------:R-:W-:-:S06]  /*37d0*/  IMAD.U32 R0, RZ, RZ, UR8 ;  /* 0x00000008ff007e24 */ /* 0x000fcc000f8e00ff */
[----:B------:R3:W-:Y:S01]  /*37e0*/  UTCATOMSWS.AND URZ, UR8 ;  /* 0x0000000800ff79e3 */ /* 0x0007e20008000000 */
[----:B------:R-:W4:Y:S01]  /*37f0*/  REDUX UR6, R0 ;  /* 0x00000000000673c4 */ /* 0x000f220000000000 */
[----:B-1----:R-:W-:Y:S01]  /*3800*/  ISETP.EQ.U32.AND P0, PT, R2, UR7, PT ;  /* 0x0000000702007c0c */ /* 0x002fe2000bf02070 */
[----:B--2---:R-:W-:Y:S01]  /*3810*/  IMAD.U32 R2, RZ, RZ, UR5 ;  /* 0x00000005ff027e24 */ /* 0x004fe2000f8e00ff */
[----:B----4-:R-:W-:-:S11]  /*3820*/  MOV R3, UR6 ;  /* 0x0000000600037c02 */ /* 0x010fd60008000f00 */
[----:B------:R3:W-:Y:S04]  /*3830*/  @P0 ATOMS.AND RZ, [UR4+0x14], R3 ;  /* 0x00001403ffff098c */ /* 0x0007e8000a800004 */
[----:B------:R3:W-:Y:S01]  /*3840*/  @P0 ATOMS.AND RZ, [UR4+0x18], R2 ;  /* 0x00001802ffff098c */ /* 0x0007e2000a800004 */
[----:B------:R-:W-:Y:S05]  /*3850*/  BRA `(.L_x_67) ;  /* 0x0000000000147947 */ /* 0x000fea0003800000 */
.L_x_66:
[----:B------:R-:W-:Y:S02]  /*3860*/  MOV R2, 0x3880 ;  /* 0x0000388000027802 */ /* 0x000fe40000000f00 */
[----:B----45:R-:W-:Y:S05]  /*3870*/  CALL.REL.NOINC `($__internal_0_$__cuda_sm10x_tcgen05_guardrail_trap_col_being_dealloced_not_returned_by_alloc) ;  /* 0x00000038005c7944 */ /* 0x030fea0003c00000 */
[----:B------:R-:W-:Y:S05]  /*3880*/  BRA `(.L_x_67) ;  /* 0x0000000000087947 */ /* 0x000fea0003800000 */
.L_x_65:
[----:B------:R-:W-:Y:S02]  /*3890*/  MOV R2, 0x38b0 ;  /* 0x000038b000027802 */ /* 0x000fe40000000f00 */
[----:B----45:R-:W-:Y:S05]  /*38a0*/  CALL.REL.NOINC `($__internal_2_$__cuda_sm10x_tcgen05_guardrail_trap_unallocated_columns_being_dealloced) ;  /* 0x0000003800687944 */ /* 0x030fea0003c00000 */
.L_x_67:
[----:B------:R-:W-:Y:S01]  /*38b0*/  NOP ;  /* 0x0000000000007918 */ /* 0x000fe20000000000 */
[----:B---3--:R-:W-:Y:S05]  /*38c0*/  EXIT ;  /* 0x000000000000794d */ /* 0x008fea0003800000 */
.L_x_49:
[----:B------:R-:W-:-:S09]  /*38d0*/  UISETP.NE.OR UP2, UPT, UR8, 0x3, !UP2 ;  /* 0x000000030800788c */ /* 0x000fd2000d745670 */
[----:B------:R-:W-:Y:S05]  /*38e0*/  BRA.U UP2, `(.L_x_68) ;  /* 0x0000000902c87547 */ /* 0x000fea000b800000 */
[----:B------:R-:W1:Y:S01]  /*38f0*/  LDCU.64 UR6, c[0x0][0x888] ;  /* 0x00011100ff0677ac */ /* 0x000e620008000a00 */
[----:B------:R-:W2:Y:S01]  /*3900*/  LDC R0, c[0x0][0xb30] ;  /* 0x0002cc00ff007b82 */ /* 0x000ea20000000800 */
[----:B------:R-:W-:Y:S01]  /*3910*/  IMAD.MOV.U32 R30, RZ, RZ, 0x1 ;  /* 0x00000001ff1e7424 */ /* 0x000fe200078e00ff */
[----:B------:R-:W-:Y:S01]  /*3920*/  CS2R R28, SRZ ;  /* 0x00000000001c7805 */ /* 0x000fe2000001ff00 */
[----:B------:R-:W4:Y:S01]  /*3930*/  LDCU.64 UR4, c[0x0][0x890] ;  /* 0x00011200ff0477ac */ /* 0x000f220008000a00 */
[----:B------:R-:W-:Y:S01]  /*3940*/  IMAD.MOV.U32 R25, RZ, RZ, 0x2000 ;  /* 0x00002000ff197424 */ /* 0x000fe200078e00ff */
[----:B------:R-:W-:-:S03]  /*3950*/  UMOV UR8, 0x400 ;  /* 0x0000040000087882 */ /* 0x000fc60000000000 */
[----:B------:R-:W3:Y:S01]  /*3960*/  LDC R19, c[0x0][0x370] ;  /* 0x0000dc00ff137b82 */ /* 0x000ee20000000800 */
[----:B------:R-:W-:-:S07]  /*3970*/  UPLOP3.LUT UP1, UPT, UPT, UPT, UPT, 0x40, 0x4 ;  /* 0x000000000004789c */ /* 0x000fce0003f2e870 */
[----:B------:R-:W3:Y:S01]  /*3980*/  LDC R2, c[0x0][0xb0c] ;  /* 0x0002c300ff027b82 */ /* 0x000ee20000000800 */
[----:B-1----:R-:W-:Y:S02]  /*3990*/  UISETP.NE.U32.AND UP2, UPT, UR6, URZ, UPT ;  /* 0x000000ff0600728c */ /* 0x002fe4000bf45070 */
[----:B------:R-:W-:Y:S02]  /*39a0*/  ULEA UR6, UR37, UR8, 0x18 ;  /* 0x0000000825067291 */ /* 0x000fe4000f8ec0ff */
[----:B------:R-:W-:Y:S02]  /*39b0*/  UISETP.NE.AND.EX UP2, UPT, UR7, URZ, UPT, UP2 ;  /* 0x000000ff0700728c */ /* 0x000fe4000bf45320 */
[----:B------:R-:W-:Y:S01]  /*39c0*/  UIADD3 UR7, UPT, UPT, UR6, 0x50, URZ ;  /* 0x0000005006077890 */ /* 0x000fe2000fffe0ff */
[----:B------:R-:W1:Y:S01]  /*39d0*/  LDC R18, c[0x0][0xb20] ;  /* 0x0002c800ff127b82 */ /* 0x000e620000000800 */
[----:B----4-:R-:W-:Y:S01]  /*39e0*/  UISETP.NE.U32.AND UP3, UPT, UR4, URZ, UPT ;  /* 0x000000ff0400728c */ /* 0x010fe2000bf65070 */
[----:B--2---:R-:W-:Y:S01]  /*39f0*/  ISETP.NE.AND P1, PT, R0, 0x1, PT ;  /* 0x000000010000780c */ /* 0x004fe20003f25270 */
[----:B------:R-:W-:-:S02]  /*3a00*/  UPRMT UR37, UR37, 0x654, UR7 ;  /* 0x0000065425257896 */ /* 0x000fc40008000007 */
[----:B------:R-:W-:-:S03]  /*3a10*/  UISETP.NE.AND.EX UP3, UPT, UR5, URZ, UPT, UP3 ;  /* 0x000000ff0500728c */ /* 0x000fc6000bf65330 */
[----:B------:R-:W2:Y:S08]  /*3a20*/  LDC.64 R32, c[0x0][0x348] ;  /* 0x0000d200ff207b82 */ /* 0x000eb00000000a00 */
[----:B------:R-:W4:Y:S08]  /*3a30*/  LDC.64 R16, c[0x0][0xb10] ;  /* 0x0002c400ff107b82 */ /* 0x000f300000000a00 */
[----:B------:R-:W1:Y:S08]  /*3a40*/  LDC.64 R6, c[0x0][0xb18] ;  /* 0x0002c600ff067b82 */ /* 0x000e700000000a00 */
[----:B------:R-:W1:Y:S08]  /*3a50*/  LDC.64 R4, c[0x0][0xb28] ;  /* 0x0002ca00ff047b82 */ /* 0x000e700000000a00 */
[----:B---3--:R-:W1:Y:S02]  /*3a60*/  LDC R24, c[0x0][0x374] ;  /* 0x0000dd00ff187b82 */ /* 0x008e640000000800 */
.L_x_76:
[C---:B------:R-:W-:Y:S02]  /*3a70*/  LEA R0, R29.reuse, UR6, 0x3 ;  /* 0x000000061d007c11 */ /* 0x040fe4000f8e18ff */
[----:B------:R-:W-:Y:S02]  /*3a80*/  SHF.L.U32 R3, R28, 0x1f, RZ ;  /* 0x0000001f1c037819 */ /* 0x000fe400000006ff */
[----:B------:R-:W-:Y:S02]  /*3a90*/  LEA R20, R29, UR6, 0x4 ;  /* 0x000000061d147c11 */ /* 0x000fe4000f8e20ff */
[----:B---3--:R-:W3:Y:S02]  /*3aa0*/  SYNCS.PHASECHK.TRANS64.TRYWAIT P0, [R0+URZ+0x70], R3 ;  /* 0x00007003000075a7 */ /* 0x008ee400080011ff */
[----:B---3--:R-:W-:Y:S05]  /*3ab0*/  @!P0 BRA `(.L_x_69) ;  /* 0x0000003400488947 */ /* 0x008fea0003800000 */
.L_x_125:
[----:B------:R-:W-:Y:S01]  /*3ac0*/  ISETP.GE.AND P0, PT, R72, 0x1, PT ;  /* 0x000000014800780c */ /* 0x000fe20003f06270 */
[----:B------:R-:W1:Y:S01]  /*3ad0*/  LDS.128 R20, [R20+0x100] ;  /* 0x0001000014147984 */ /* 0x000e620000000c00 */
[----:B------:R-:W-:Y:S01]  /*3ae0*/  ISETP.NE.U32.AND P4, PT, RZ, UR4, PT ;  /* 0x00000004ff007c0c */ /* 0x000fe2000bf85070 */
[----:B---3--:R-:W-:Y:S01]  /*3af0*/  VIADD R0, R0, 0x80 ;  /* 0x0000008000007836 */ /* 0x008fe20000000000 */
[----:B------:R-:W-:Y:S02]  /*3b00*/  SHF.L.U32 R26, R30, 0x1f, RZ ;  /* 0x0000001f1e1a7819 */ /* 0x000fe400000006ff */
[----:B------:R-:W-:Y:S02]  /*3b10*/  ISETP.NE.AND.EX P4, PT, RZ, UR5, PT, P4 ;  /* 0x00000005ff007c0c */ /* 0x000fe4000bf85340 */
[----:B------:R-:W-:Y:S01]  /*3b20*/  PRMT R0, RZ, 0x654, R0 ;  /* 0x00000654ff007816 */ /* 0x000fe20000000000 */
[----:B------:R-:W-:Y:S01]  /*3b30*/  @!PT LDS RZ, [RZ] ;  /* 0x00000000fffff984 */ /* 0x000fe20000000800 */
[----:B------:R-:W-:Y:S01]  /*3b40*/  @!PT LDS RZ, [RZ] ;  /* 0x00000000fffff984 */ /* 0x000fe20000000800 */
[----:B------:R-:W-:Y:S01]  /*3b50*/  @!PT LDS RZ, [RZ] ;  /* 0x00000000fffff984 */ /* 0x000fe20000000800 */
[----:B------:R-:W-:Y:S01]  /*3b60*/  @!PT LDS RZ, [RZ] ;  /* 0x00000000fffff984 */ /* 0x000fe20000000800 */
[----:B------:R3:W-:Y:S06]  /*3b70*/  MEMBAR.ALL.CTA ;  /* 0x0000000000007992 */ /* 0x0007ec0000008000 */
[----:B---3--:R-:W3:Y:S02]  /*3b80*/  FENCE.VIEW.ASYNC.S ;  /* 0x00000000000073c6 */ /* 0x008ee40000000000 */
[----:B---3--:R3:W-:Y:S01]  /*3b90*/  SYNCS.ARRIVE.TRANS64.RED.A1T0 RZ, [R0+URZ], RZ ;  /* 0x000000ff00ff79a7 */ /* 0x0087e200081004ff */
[----:B-1----:R-:W-:Y:S11]  /*3ba0*/  LOP3.LUT P3, RZ, R22, 0x1, RZ, 0xc0, !PT ;  /* 0x0000000116ff7812 */ /* 0x002ff6000786c0ff */
[----:B------:R-:W-:Y:S02]  /*3bb0*/  @!UPT UIADD3 URZ, UPT, UPT, URZ, URZ, URZ ;  /* 0x000000fffffff290 */ /* 0x000fe4000fffe0ff */
[----:B------:R-:W-:Y:S02]  /*3bc0*/  @P3 MOV R13, R20 ;  /* 0x00000014000d3202 */ /* 0x000fe40000000f00 */
[----:B------:R-:W-:Y:S01]  /*3bd0*/  @P3 LOP3.LUT R8, R21, 0xffff, RZ, 0xc0, !PT ;  /* 0x0000ffff15083812 */ /* 0x000fe200078ec0ff */
[----:B---3--:R-:W-:Y:S06]  /*3be0*/  @!P0 BRA `(.L_x_70) ;  /* 0x0000000000a48947 */ /* 0x008fec0003800000 */
[----:B------:R-:W-:Y:S01]  /*3bf0*/  IMAD.HI.U32 R31, R24, R7, RZ ;  /* 0x00000007181f7227 */ /* 0x000fe200078e00ff */
[----:B------:R-:W-:Y:S02]  /*3c00*/  ISETP.NE.AND P0, PT, R6, 0x1, PT ;  /* 0x000000010600780c */ /* 0x000fe40003f05270 */
[----:B------:R-:W-:Y:S01]  /*3c10*/  ISETP.NE.AND P2, PT, R72, 0x1, PT ;  /* 0x000000014800780c */ /* 0x000fe20003f45270 */
[----:B----4-:R-:W-:Y:S01]  /*3c20*/  IMAD.HI.U32 R34, R19, R16, RZ ;  /* 0x0000001013227227 */ /* 0x010fe200078e00ff */
[----:B------:R-:W-:Y:S02]  /*3c30*/  SHF.R.U32.HI R31, RZ, R18, R31 ;  /* 0x00000012ff1f7219 */ /* 0x000fe4000001161f */
[----:B------:R-:W-:Y:S01]  /*3c40*/  ISETP.NE.AND P5, PT, R2, 0x1, PT ;  /* 0x000000010200780c */ /* 0x000fe20003fa5270 */
[----:B------:R-:W-:Y:S01]  /*3c50*/  IMAD.HI.U32 R36, R13, R16, RZ ;  /* 0x000000100d247227 */ /* 0x000fe200078e00ff */
[----:B------:R-:W-:Y:S02]  /*3c60*/  SHF.R.U32.HI R34, RZ, R17, R34 ;  /* 0x00000011ff227219 */ /* 0x000fe40000011622 */
[----:B------:R-:W-:Y:S01]  /*3c70*/  SEL R3, R24, R31, !P0 ;  /* 0x0000001f18037207 */ /* 0x000fe20004000000 */
[C---:B------:R-:W-:Y:S01]  /*3c80*/  IMAD.HI.U32 R31, R8.reuse, R7, RZ ;  /* 0x00000007081f7227 */ /* 0x040fe200078e00ff */
[----:B------:R-:W-:Y:S02]  /*3c90*/  SEL R11, R19, R34, !P5 ;  /* 0x00000022130b7207 */ /* 0x000fe40006800000 */
[----:B------:R-:W-:Y:S01]  /*3ca0*/  SHF.R.U32.HI R36, RZ, R17, R36 ;  /* 0x00000011ff247219 */ /* 0x000fe20000011624 */
[----:B------:R-:W-:Y:S01]  /*3cb0*/  IMAD.HI.U32 R38, R3, R4, RZ ;  /* 0x0000000403267227 */ /* 0x000fe200078e00ff */
[----:B------:R-:W-:Y:S03]  /*3cc0*/  SHF.R.U32.HI R31, RZ, R18, R31 ;  /* 0x00000012ff1f7219 */ /* 0x000fe6000001161f */
[----:B------:R-:W-:Y:S01]  /*3cd0*/  IMAD.HI.U32 R34, R11, R4, RZ ;  /* 0x000000040b227227 */ /* 0x000fe200078e00ff */
[----:B------:R-:W-:Y:S02]  /*3ce0*/  @P2 SHF.R.U32.HI R3, RZ, R5, R38 ;  /* 0x00000005ff032219 */ /* 0x000fe40000011626 */
[----:B------:R-:W-:Y:S02]  /*3cf0*/  SEL R9, R8, R31, !P0 ;  /* 0x0000001f08097207 */ /* 0x000fe40004000000 */
[----:B------:R-:W-:Y:S01]  /*3d00*/  @P2 SHF.R.U32.HI R11, RZ, R5, R34 ;  /* 0x00000005ff0b2219 */ /* 0x000fe20000011622 */
[C---:B------:R-:W-:Y:S01]  /*3d10*/  IMAD R10, R72.reuse, R3, RZ ;  /* 0x00000003480a7224 */ /* 0x040fe200078e02ff */
[----:B------:R-:W-:Y:S01]  /*3d20*/  SEL R3, R13, R36, !P5 ;  /* 0x000000240d037207 */ /* 0x000fe20006800000 */
[C---:B------:R-:W-:Y:S03]  /*3d30*/  IMAD.HI.U32 R14, R9.reuse, R4, RZ ;  /* 0x00000004090e7227 */ /* 0x040fe600078e00ff */
[----:B------:R-:W-:Y:S01]  /*3d40*/  ISETP.GE.AND P0, PT, R9, R10, PT ;  /* 0x0000000a0900720c */ /* 0x000fe20003f06270 */
[C---:B------:R-:W-:Y:S01]  /*3d50*/  IMAD R12, R72.reuse, R11, RZ ;  /* 0x0000000b480c7224 */ /* 0x040fe200078e02ff */
[-C--:B------:R-:W-:Y:S04]  /*3d60*/  SHF.R.U32.HI R14, RZ, R5.reuse, R14 ;  /* 0x00000005ff0e7219 */ /* 0x080fe8000001160e */
[----:B------:R-:W-:Y:S02]  /*3d70*/  ISETP.GE.OR P0, PT, R3, R12, P0 ;  /* 0x0000000c0300720c */ /* 0x000fe40000706670 */
[----:B------:R-:W-:Y:S05]  /*3d80*/  SEL R15, R9, R14, !P2 ;  /* 0x0000000e090f7207 */ /* 0x000fea0005000000 */
[----:B------:R-:W-:Y:S04]  /*3d90*/  IMAD.MOV R14, RZ, RZ, -R15 ;  /* 0x000000ffff0e7224 */ /* 0x000fe800078e0a0f */
[----:B------:R-:W-:Y:S02]  /*3da0*/  IMAD R14, R72, R14, R9 ;  /* 0x0000000e480e7224 */ /* 0x000fe400078e0209 */
[C---:B------:R-:W-:Y:S05]  /*3db0*/  @!P0 IMAD.HI.U32 R10, R3.reuse, R4, RZ ;  /* 0x00000004030a8227 */ /* 0x040fea00078e00ff */
[----:B------:R-:W-:Y:S04]  /*3dc0*/  @!P0 SHF.R.U32.HI R10, RZ, R5, R10 ;  /* 0x00000005ff0a8219 */ /* 0x000fe8000001160a */
[----:B------:R-:W-:Y:S01]  /*3dd0*/  @!P0 SEL R0, R3, R10, !P2 ;  /* 0x0000000a03008207 */ /* 0x000fe20005000000 */
[----:B------:R-:W-:Y:S03]  /*3de0*/  IMAD.MOV R10, RZ, RZ, -R3 ;  /* 0x000000ffff0a7224 */ /* 0x000fe600078e0a03 */
[----:B------:R-:W-:Y:S01]  /*3df0*/  @!P0 IADD3 R15, PT, PT, R15, -R0, RZ ;  /* 0x800000000f0f8210 */ /* 0x000fe20007ffe0ff */
[----:B------:R-:W-:Y:S01]  /*3e00*/  @!P0 IMAD R0, R11, R14, R0 ;  /* 0x0000000e0b008224 */ /* 0x000fe200078e0200 */
[----:B------:R-:W-:Y:S01]  /*3e10*/  IADD3 R11, PT, PT, -R9, RZ, RZ ;  /* 0x000000ff090b7210 */ /* 0x000fe20007ffe1ff */
[----:B------:R-:W-:Y:S02]  /*3e20*/  IMAD R13, R2, R10, R13 ;  /* 0x0000000a020d7224 */ /* 0x000fe400078e020d */
[----:B------:R-:W-:Y:S02]  /*3e30*/  @!P0 IMAD R9, R15, R72, R3 ;  /* 0x000000480f098224 */ /* 0x000fe400078e0203 */
[----:B------:R-:W-:Y:S02]  /*3e40*/  @!P0 IMAD.MOV.U32 R3, RZ, RZ, R0 ;  /* 0x000000ffff038224 */ /* 0x000fe400078e0000 */
[----:B------:R-:W-:Y:S02]  /*3e50*/  IMAD R8, R6, R11, R8 ;  /* 0x0000000b06087224 */ /* 0x000fe400078e0208 */
[----:B------:R-:W-:Y:S02]  /*3e60*/  IMAD R13, R3, R2, R13 ;  /* 0x00000002030d7224 */ /* 0x000fe400078e020d */
[----:B------:R-:W-:Y:S02]  /*3e70*/  IMAD R8, R9, R6, R8 ;  /* 0x0000000609087224 */ /* 0x000fe400078e0208 */
.L_x_70:
[----:B------:R-:W-:Y:S05]  /*3e80*/  BRA.U UP1, `(.L_x_71) ;  /* 0x0000000101107547 */ /* 0x000fea000b800000 */
[----:B------:R-:W-:Y:S04]  /*3e90*/  MOV R0, UR13 ;  /* 0x0000000d00007c02 */ /* 0x000fe80008000f00 */
[----:B------:R-:W-:Y:S04]  /*3ea0*/  SHF.L.U32 R3, R0, 0x1f, RZ ;  /* 0x0000001f00037819 */ /* 0x000fe800000006ff */
[----:B------:R-:W1:Y:S02]  /*3eb0*/  SYNCS.PHASECHK.TRANS64.TRYWAIT P0, [UR6+0x68], R3 ;  /* 0x00006803ff0075a7 */ /* 0x000e640008001106 */
[----:B-1----:R-:W-:Y:S05]  /*3ec0*/  @!P0 BRA `(.L_x_72) ;  /* 0x0000003000588947 */ /* 0x002fea0003800000 */
.L_x_71:
[----:B------:R-:W-:Y:S05]  /*3ed0*/  BRA.U !UP3, `(.L_x_73) ;  /* 0x000000010b347547 */ /* 0x000fea000b800000 */
[----:B------:R-:W-:Y:S01]  /*3ee0*/  UPLOP3.LUT UP0, UPT, UPT, UPT, UP2, 0x80, 0x8 ;  /* 0x000000000008789c */ /* 0x000fe20003f0f020 */
[----:B-1----:R-:W-:Y:S02]  /*3ef0*/  HFMA2 R0, -RZ, RZ, 0, 5.9604644775390625e-08 ;  /* 0x00000001ff007431 */ /* 0x002fe400000001ff */
[----:B------:R-:W-:Y:S03]  /*3f00*/  IMAD.MOV.U32 R164, RZ, RZ, 0x1 ;  /* 0x00000001ffa47424 */ /* 0x000fe600078e00ff */
[----:B------:R-:W-:Y:S05]  /*3f10*/  PLOP3.LUT P0, PT, PT, PT, UP0, 0x80, 0x8 ;  /* 0x000000000008781c */ /* 0x000fea0003f0f008 */
[----:B------:R-:W1:Y:S01]  /*3f20*/  @UP0 LDCU.64 UR8, c[0x0][0x888] ;  /* 0x00011100ff0807ac */ /* 0x000e620008000a00 */
[----:B------:R-:W-:Y:S07]  /*3f30*/  @UP0 UIMAD UR7, UR36, UR4, URZ ;  /* 0x00000004240702a4 */ /* 0x000fee000f8e02ff */
[----:B------:R-:W-:Y:S01]  /*3f40*/  @!P0 PRMT R164, R0, 0x7610, R164 ;  /* 0x0000761000a48816 */ /* 0x000fe200000000a4 */
[----:B-1----:R-:W-:Y:S03]  /*3f50*/  @UP0 UIMAD.WIDE UR8, UR7, 0x4, UR8 ;  /* 0x00000004070808a5 */ /* 0x002fe6000f8e0208 */
[----:B------:R-:W1:Y:S03]  /*3f60*/  @!UP0 LDCU UR7, c[0x0][0x880] ;  /* 0x00011000ff0787ac */ /* 0x000e660008000800 */
[----:B------:R-:W-:Y:S01]  /*3f70*/  IMAD.U32 R10, RZ, RZ, UR8 ;  /* 0x00000008ff0a7e24 */ /* 0x000fe2000f8e00ff */
[----:B------:R-:W-:Y:S05]  /*3f80*/  MOV R11, UR9 ;  /* 0x00000009000b7c02 */ /* 0x000fea0008000f00 */
[----:B-----5:R3:W5:Y:S02]  /*3f90*/  @P0 LDG.E R81, desc[UR40][R10.64] ;  /* 0x000000280a510981 */ /* 0x020764000c1e1900 */
[----:B-1-3--:R-:W-:Y:S07]  /*3fa0*/  @!P0 IMAD.U32 R81, RZ, RZ, UR7 ;  /* 0x00000007ff518e24 */ /* 0x00afee000f8e00ff */
.L_x_73:
[----:B-----5:R-:W-:Y:S01]  /*3fb0*/  @!P4 FSETP.EQ.AND P5, PT, R81, RZ, PT ;  /* 0x000000ff5100c20b */ /* 0x020fe20003fa2000 */
[----:B------:R-:W-:Y:S01]  /*3fc0*/  @!UPT UIADD3 URZ, UPT, UPT, URZ, URZ, URZ ;  /* 0x000000fffffff290 */ /* 0x000fe2000fffe0ff */
[----:B------:R-:W-:Y:S11]  /*3fd0*/  @!P4 BRA `(.L_x_74) ;  /* 0x000000000014c947 */ /* 0x000ff60003800000 */
[----:B------:R-:W-:Y:S02]  /*3fe0*/  LOP3.LUT P0, RZ, R164, 0xff, RZ, 0xc0, !PT ;  /* 0x000000ffa4ff7812 */ /* 0x000fe4000780c0ff */
[----:B------:R-:W-:Y:S04]  /*3ff0*/  PLOP3.LUT P5, PT, PT, PT, UP0, 0x80, 0x8 ;  /* 0x000000000008781c */ /* 0x000fe80003faf008 */
[----:B------:R-:W-:Y:S07]  /*4000*/  PLOP3.LUT P5, PT, P5, PT, PT, 0x8, 0x80 ;  /* 0x000000000080781c */ /* 0x000fee0002fae170 */
[----:B------:R-:W-:Y:S11]  /*4010*/  @P0 FSETP.EQ.AND P5, PT, R81, RZ, PT ;  /* 0x000000ff5100020b */ /* 0x000ff60003fa2000 */
[----:B------:R-:W-:Y:S02]  /*4020*/  @!UPT UIADD3 URZ, UPT, UPT, URZ, URZ, URZ ;  /* 0x000000fffffff290 */ /* 0x000fe4000fffe0ff */
.L_x_74:
[----:B------:R-:W3:Y:S01]  /*4030*/  SYNCS.PHASECHK.TRANS64.TRYWAIT P4, [UR6+0x58], R26 ;  /* 0x0000581aff0075a7 */ /* 0x000ee20008081106 */
[----:B------:R-:W-:Y:S01]  /*4040*/  @P3 SHF.R.U32.HI R27, RZ, 0x10, R21 ;  /* 0x00000010ff1b3819 */ /* 0x000fe20000011615 */
[----:B------:R-:W-:Y:S01]  /*4050*/  VIADD R29, R29, 0x1 ;  /* 0x000000011d1d7836 */ /* 0x000fe20000000000 */
[----:B------:R-:W5:Y:S08]  /*4060*/  LDC.64 R14, c[0x0][0xb10] ;  /* 0x0002c400ff0e7b82 */ /* 0x000f700000000a00 */
[----:B------:R-:W2:Y:S08]  /*4070*/  LDC.64 R10, c[0x0][0xb18] ;  /* 0x0002c600ff0a7b82 */ /* 0x000eb00000000a00 */
[----:B-1----:R-:W1:Y:S08]  /*4080*/  @!P1 LDC R0, c[0x0][0xb20] ;  /* 0x0002c800ff009b82 */ /* 0x002e700000000800 */
[----:B------:R-:W4:Y:S01]  /*4090*/  @!P1 LDC R3, c[0x0][0xb0c] ;  /* 0x0002c300ff039b82 */ /* 0x000f220000000800 */
[----:B-----5:R-:W-:Y:S05]  /*40a0*/  @!P1 IMAD.HI.U32 R14, R13, R14, RZ ;  /* 0x0000000e0d0e9227 */ /* 0x020fea00078e00ff */
[----:B------:R-:W-:Y:S01]  /*40b0*/  @!P1 SHF.R.U32.HI R14, RZ, R15, R14 ;  /* 0x0000000fff0e9219 */ /* 0x000fe2000001160e */
[----:B--2---:R-:W-:Y:S01]  /*40c0*/  @!P1 IMAD.HI.U32 R11, R8, R11, RZ ;  /* 0x0000000b080b9227 */ /* 0x004fe200078e00ff */
[----:B------:R-:W-:Y:S04]  /*40d0*/  @!P1 ISETP.NE.AND P0, PT, R10, 0x1, PT ;  /* 0x000000010a00980c */ /* 0x000fe80003f05270 */
[----:B-1----:R-:W-:Y:S02]  /*40e0*/  @!P1 SHF.R.U32.HI R9, RZ, R0, R11 ;  /* 0x00000000ff099219 */ /* 0x002fe4000001160b */
[----:B----4-:R-:W-:Y:S02]  /*40f0*/  @!P1 ISETP.NE.AND P2, PT, R3, 0x1, PT ;  /* 0x000000010300980c */ /* 0x010fe40003f45270 */
[----:B------:R-:W-:Y:S02]  /*4100*/  @!P1 SEL R9, R8, R9, !P0 ;  /* 0x0000000908099207 */ /* 0x000fe40004000000 */
[----:B------:R-:W-:Y:S02]  /*4110*/  ELECT P0, URZ, PT ;  /* 0x0000000000ff782f */ /* 0x000fe40003800000 */
[----:B------:R-:W-:Y:S05]  /*4120*/  @!P1 SEL R14, R13, R14, !P2 ;  /* 0x0000000e0d0e9207 */ /* 0x000fea0005000000 */
[----:B------:R-:W-:Y:S02]  /*4130*/  @!P1 IMAD.IADD R0, R9, 0x1, -R14 ;  /* 0x0000000109009824 */ /* 0x000fe400078e0a0e */
[----:B------:R-:W-:Y:S02]  /*4140*/  @!P1 IMAD.IADD R9, R14, 0x1, -R9 ;  /* 0x000000010e099824 */ /* 0x000fe400078e0a09 */
[----:B------:R-:W-:Y:S02]  /*4150*/  @!P1 IMAD R13, R0, R3, R13 ;  /* 0x00000003000d9224 */ /* 0x000fe400078e020d */
[----:B------:R-:W-:Y:S01]  /*4160*/  @!P1 IMAD R8, R9, R10, R8 ;  /* 0x0000000a09089224 */ /* 0x000fe200078e0208 */
[----:B---3--:R-:W-:Y:S06]  /*4170*/  @!P4 BRA `(.L_x_75) ;  /* 0x0000002c00c4c947 */ /* 0x008fec0003800000 */
.L_x_128:
[----:B------:R-:W-:Y:S01]  /*4180*/  PLOP3.LUT P5, PT, P5, P0, PT, 0xf2, 0x2f ;  /* 0x00000000002f781c */ /* 0x000fe20002fa1e72 */
[----:B------:R-:W-:Y:S01]  /*4190*/  UMOV UR14, 0x0 ;  /* 0x00000000000e7882 */ /* 0x000fe20000000000 */
[----:B------:R-:W-:Y:S01]  /*41a0*/  LOP3.LUT R30, R30, 0x1, RZ, 0x3c, !PT ;  /* 0x000000011e1e7812 */ /* 0x000fe200078e3cff */
[----:B------:R-:W-:Y:S01]  /*41b0*/  UMOV UR15, 0x10000000 ;  /* 0x10000000000f7882 */ /* 0x000fe20000000000 */
[----:B------:R-:W-:Y:S01]  /*41c0*/  UMOV UR12, UR36 ;  /* 0x00000024000c7c82 */ /* 0x000fe20008000000 */
[----:B------:R-:W-:Y:S08]  /*41d0*/  @P3 R2UR UR36, R27 ;  /* 0x000000001b2432ca */ /* 0x000ff000000e0000 */
[----:B-1----:R-:W-:Y:S01]  /*41e0*/  @!P5 IADD3 R3, P0, PT, R32, 0x580, RZ ;  /* 0x000005802003d810 */ /* 0x002fe20007f1e0ff */
[----:B------:R-:W-:Y:S01]  /*41f0*/  @!P5 IMAD.SHL.U32 R155, R155, 0x40, RZ ;  /* 0x000000409b9bd824 */ /* 0x000fe200078e00ff */
[----:B------:R-:W-:Y:S01]  /*4200*/  VOTEU.ALL UP1, P5 ;  /* 0x0000000000ff7886 */ /* 0x000fe20002820000 */
[----:B------:R-:W-:Y:S01]  /*4210*/  @!P5 IMAD.SHL.U32 R165, R165, 0x80, RZ ;  /* 0x00000080a5a5d824 */ /* 0x000fe200078e00ff */
[----:B------:R-:W-:Y:S01]  /*4220*/  @!P5 R2UR UR8, R3 ;  /* 0x000000000308d2ca */ /* 0x000fe200000e0000 */
[----:B------:R-:W-:Y:S01]  /*4230*/  @!P5 IMAD.X R0, RZ, RZ, R33, P0 ;  /* 0x000000ffff00d224 */ /* 0x000fe200000e0621 */
[----:B------:R-:W-:Y:S01]  /*4240*/  @!P5 R2UR UR10, R155 ;  /* 0x000000009b0ad2ca */ /* 0x000fe200000e0000 */
[----:B------:R-:W-:Y:S01]  /*4250*/  @!UP1 UIADD3 UR9, UPT, UPT, UR6, 0x50, URZ ;  /* 0x0000005006099890 */ /* 0x000fe2000fffe0ff */
[----:B------:R-:W-:Y:S01]  /*4260*/  @!P5 R2UR UR11, R165 ;  /* 0x00000000a50bd2ca */ /* 0x000fe200000e0000 */
[----:B------:R-:W-:Y:S01]  /*4270*/  IMAD.IADD R155, R8, 0x1, R143 ;  /* 0x00000001089b7824 */ /* 0x000fe200078e028f */
[----:B------:R-:W-:Y:S01]  /*4280*/  @!P5 R2UR UR7, R0 ;  /* 0x000000000007d2ca */ /* 0x000fe200000e0000 */
[----:B------:R-:W-:Y:S01]  /*4290*/  IMAD.IADD R165, R13, 0x1, R154 ;  /* 0x000000010da57824 */ /* 0x000fe200078e029a */
[C---:B------:R-:W-:Y:S04]  /*42a0*/  ISETP.NE.AND P0, PT, R29.reuse, 0x2, PT ;  /* 0x000000021d00780c */ /* 0x040fe80003f05270 */
[----:B------:R-:W-:Y:S01]  /*42b0*/  SEL R3, RZ, 0x1, P0 ;  /* 0x00000001ff037807 */ /* 0x000fe20000000000 */
[----:B------:R-:W-:Y:S01]  /*42c0*/  IMAD.U32 R10, RZ, RZ, UR8 ;  /* 0x00000008ff0a7e24 */ /* 0x000fe2000f8e00ff */
[----:B------:R-:W-:Y:S01]  /*42d0*/  @!UP1 UIADD3 UR8, UPT, UPT, UR6, 0x200, URZ ;  /* 0x0000020006089890 */ /* 0x000fe2000fffe0ff */
[----:B------:R-:W-:Y:S01]  /*42e0*/  SEL R29, R29, RZ, P0 ;  /* 0x000000ff1d1d7207 */ /* 0x000fe20000000000 */
[----:B------:R-:W-:Y:S01]  /*42f0*/  VOTEU.ALL UP1, P5 ;  /* 0x0000000000ff7886 */ /* 0x000fe20002820000 */
[----:B------:R-:W-:Y:S02]  /*4300*/  LOP3.LUT R28, R28, R3, RZ, 0x3c, !PT ;  /* 0x000000031c1c7212 */ /* 0x000fe400078e3cff */
[----:B------:R-:W-:Y:S01]  /*4310*/  IMAD.U32 R11, RZ, RZ, UR7 ;  /* 0x00000007ff0b7e24 */ /* 0x000fe2000f8e00ff */
[----:B------:R-:W-:Y:S04]  /*4320*/  @!P5 R2UR UR16, R10 ;  /* 0x000000000a10d2ca */ /* 0x000fe800000e0000 */
[----:B------:R-:W-:Y:S11]  /*4330*/  @!P5 R2UR UR17, R11 ;  /* 0x000000000b11d2ca */ /* 0x000ff600000e0000 */
[----:B------:R-:W-:Y:S02]  /*4340*/  @!UPT UIADD3 URZ, UPT, UPT, URZ, URZ, URZ ;  /* 0x000000fffffff290 */ /* 0x000fe4000fffe0ff */
[----:B------:R3:W-:Y:S01]  /*4350*/  @!UP1 UTMALDG.3D [UR8], [UR16], desc[UR14] ;  /* 0x00000e08100095b4 */ /* 0x0007e20008011000 */
[----:B------:R3:W-:Y:S01]  /*4360*/  @!P5 SYNCS.ARRIVE.TRANS64.RED.A0TR RZ, [UR6+0x50], R25 ;  /* 0x00005019ffffd9a7 */ /* 0x0007e20008300406 */
[----:B------:R-:W-:Y:S01]  /*4370*/  UPLOP3.LUT UP1, UPT, UPT, UPT, UPT, 0x80, 0x8 ;  /* 0x000000000008789c */ /* 0x000fe20003f2f070 */
[----:B------:R-:W-:Y:S01]  /*4380*/  SYNCS.ARRIVE.TRANS64.RED.A1T0 RZ, [UR37], RZ ;  /* 0x000000ffffff79a7 */ /* 0x000fe20008100425 */
[----:B------:R-:W-:Y:S09]  /*4390*/  @P3 BRA `(.L_x_76) ;  /* 0xfffffff400b43947 */ /* 0x000ff2000383ffff */
[----:B------:R-:W-:Y:S07]  /*43a0*/  MOV R0, UR6 ;  /* 0x0000000600007c02 */ /* 0x000fee0008000f00 */
.L_x_77:
[----:B-1----:R-:W-:-:S04]  /*43b0*/  SHF.L.U32 R3, R30, 0x1f, RZ ;  /* 0x0000001f1e037819 */ /* 0x002fc800000006ff */
[----:B------:R1:W2:Y:S03]  /*43c0*/  SYNCS.PHASECHK.TRANS64.TRYWAIT P0, [R0+URZ+0x58], R3 ;  /* 0x00005803000075a7 */ /* 0x0002a600080011ff */
[----:B--2---:R-:W-:Y:S05]  /*43d0*/  @!P0 NANOSLEEP.SYNCS 0x989680 ;  /* 0x009896800000895d */ /* 0x004fea0003900000 */
[----:B------:R-:W2:Y:S02]  /*43e0*/  @!P0 SYNCS.PHASECHK.TRANS64 P0, [R0+URZ+0x58], R3 ;  /* 0x00005803000085a7 */ /* 0x000ea400080010ff */
[----:B--23--:R-:W-:Y:S05]  /*43f0*/  @P0 EXIT ;  /* 0x000000000000094d */ /* 0x00cfea0003800000 */
[----:B------:R-:W-:Y:S05]  /*4400*/  BRA `(.L_x_77) ;  /* 0xfffffffc00e87947 */ /* 0x000fea000383ffff */
.L_x_68:
[----:B------:R-:W-:-:S06]  /*4410*/  UISETP.GE.AND UP1, UPT, UR8, 0x4, UPT ;  /* 0x000000040800788c */ /* 0x000fcc000bf26270 */
[----:B------:R-:W-:-:S13]  /*4420*/  PLOP3.LUT P0, PT, PT, PT, UP1, 0x80, 0x8 ;  /* 0x000000000008781c */ /* 0x000fda0003f0f018 */
[----:B------:R-:W-:Y:S05]  /*4430*/  @!P0 EXIT ;  /* 0x000000000000894d */ /* 0x000fea0003800000 */
[----:B------:R-:W-:Y:S01]  /*4440*/  BAR.SYNC.DEFER_BLOCKING 0x6, 0xa0 ;  /* 0x0182800000007b1d */ /* 0x000fe20000010000 */
[C---:B------:R-:W-:Y:S02]  /*4450*/  IMAD.SHL.U32 R3, R166.reuse, 0x40, RZ ;  /* 0x00000040a6037824 */ /* 0x040fe400078e00ff */
[----:B------:R-:W-:Y:S02]  /*4460*/  HFMA2 R76, -RZ, RZ, 0, 0 ;  /* 0x00000000ff4c7431 */ /* 0x000fe400000001ff */
[C---:B------:R-:W-:Y:S01]  /*4470*/  IMAD.SHL.U32 R168, R166.reuse, 0x8, RZ ;  /* 0x00000008a6a87824 */ /* 0x040fe200078e00ff */
[----:B------:R-:W-:Y:S01]  /*4480*/  CS2R R174, SRZ ;  /* 0x0000000000ae7805 */ /* 0x000fe2000001ff00 */
[----:B------:R-:W-:Y:S01]  /*4490*/  IMAD.U32 R79, R166, 0x10000, RZ ;  /* 0x00010000a64f7824 */ /* 0x000fe200078e00ff */
[----:B------:R-:W-:Y:S01]  /*44a0*/  UMOV UR43, 0x400 ;  /* 0x00000400002b7882 */ /* 0x000fe20000000000 */
[----:B------:R-:W-:Y:S01]  /*44b0*/  LOP3.LUT R5, R3, 0x180, RZ, 0xc0, !PT ;  /* 0x0000018003057812 */ /* 0x000fe200078ec0ff */
[----:B------:R-:W-:Y:S01]  /*44c0*/  ULEA UR43, UR37, UR43, 0x18 ;  /* 0x0000002b252b7291 */ /* 0x000fe2000f8ec0ff */
[----:B------:R-:W1:Y:S01]  /*44d0*/  LDC R167, c[0x0][0x370] ;  /* 0x0000dc00ffa77b82 */ /* 0x000e620000000800 */
[----:B------:R-:W-:Y:S01]  /*44e0*/  LOP3.LUT R79, R79, 0x600000, RZ, 0xc0, !PT ;  /* 0x006000004f4f7812 */ /* 0x000fe200078ec0ff */
[----:B------:R-:W-:Y:S01]  /*44f0*/  IMAD.MOV.U32 R181, RZ, RZ, RZ ;  /* 0x000000ffffb57224 */ /* 0x000fe200078e00ff */
[----:B------:R-:W-:Y:S01]  /*4500*/  LOP3.LUT R168, R5, 0x30, R168, 0xf8, !PT ;  /* 0x0000003005a87812 */ /* 0x000fe200078ef8a8 */
[----:B------:R-:W-:Y:S01]  /*4510*/  UIADD3 UR4, UPT, UPT, UR43, 0x2200, URZ ;  /* 0x000022002b047890 */ /* 0x000fe2000fffe0ff */
[----:B------:R-:W-:Y:S01]  /*4520*/  IMAD.MOV.U32 R173, RZ, RZ, RZ ;  /* 0x000000ffffad7224 */ /* 0x000fe200078e00ff */
[----:B------:R-:W2:Y:S01]  /*4530*/  LDCU.64 UR46, c[0x0][0x348] ;  /* 0x00006900ff2e77ac */ /* 0x000ea20008000a00 */
[----:B------:R-:W-:Y:S01]  /*4540*/  LOP3.LUT R168, R168, 0x1e40, R3, 0xf8, !PT ;  /* 0x00001e40a8a87812 */ /* 0x000fe200078ef803 */
[----:B------:R-:W4:Y:S01]  /*4550*/  LDC R74, c[0x0][0xb0c] ;  /* 0x0002c300ff4a7b82 */ /* 0x000f220000000800 */
[----:B------:R-:W-:Y:S01]  /*4560*/  IMAD.SHL.U32 R3, R166, 0x10, RZ ;  /* 0x00000010a6037824 */ /* 0x000fe200078e00ff */
[----:B------:R-:W-:Y:S01]  /*4570*/  MOV R179, UR4 ;  /* 0x0000000400b37c02 */ /* 0x000fe20008000f00 */
[----:B------:R-:W1:Y:S03]  /*4580*/  LDCU.64 UR38, c[0x0][0x888] ;  /* 0x00011100ff2677ac */ /* 0x000e660008000a00 */
[C---:B------:R-:W-:Y:S01]  /*4590*/  LOP3.LUT R5, R3.reuse, 0x20, RZ, 0xc0, !PT ;  /* 0x0000002003057812 */ /* 0x040fe200078ec0ff */
[----:B------:R-:W3:Y:S01]  /*45a0*/  LDS R0, [UR43+0x120] ;  /* 0x0001202bff007984 */ /* 0x000ee20008000800 */
[----:B------:R-:W1:Y:S01]  /*45b0*/  LDC R170, c[0x0][0xb20] ;  /* 0x0002c800ffaa7b82 */ /* 0x000e620000000800 */
[----:B------:R-:W-:Y:S01]  /*45c0*/  LOP3.LUT R3, R3, 0x40, RZ, 0xc0, !PT ;  /* 0x0000004003037812 */ /* 0x000fe200078ec0ff */
[----:B------:R-:W-:-:S06]  /*45d0*/  UIADD3 UR42, UPT, UPT, UR43, 0x200, URZ ;  /* 0x000002002b2a7890 */ /* 0x000fcc000fffe0ff */
[----:B------:R-:W1:Y:S08]  /*45e0*/  LDC R73, c[0x0][0xb30] ;  /* 0x0002cc00ff497b82 */ /* 0x000e700000000800 */
[----:B------:R-:W1:Y:S08]  /*45f0*/  LDC.64 R152, c[0x0][0xb10] ;  /* 0x0002c400ff987b82 */ /* 0x000e700000000a00 */
[----:B------:R-:W1:Y:S08]  /*4600*/  LDC.64 R70, c[0x0][0xb18] ;  /* 0x0002c600ff467b82 */ /* 0x000e700000000a00 */
[----:B------:R-:W1:Y:S01]  /*4610*/  LDC.64 R148, c[0x0][0x888] ;  /* 0x00022200ff947b82 */ /* 0x000e620000000a00 */
[----:B---3--:R-:W-:-:S07]  /*4620*/  IMAD.IADD R79, R0, 0x1, R79 ;  /* 0x00000001004f7824 */ /* 0x008fce00078e024f */
[----:B------:R-:W3:Y:S01]  /*4630*/  LDC.64 R68, c[0x0][0xb28] ;  /* 0x0002ca00ff447b82 */ /* 0x000ee20000000a00 */
[----:B------:R-:W-:-:S05]  /*4640*/  VIADD R0, R168, UR43 ;  /* 0x0000002ba8007c36 */ /* 0x000fca0008000000 */
[--C-:B------:R-:W-:Y:S02]  /*4650*/  IADD3 R178, PT, PT, -R5, 0x200, R0.reuse ;  /* 0x0000020005b27810 */ /* 0x100fe40007ffe100 */
[----:B------:R-:W1:Y:S01]  /*4660*/  LDC.64 R150, c[0x0][0x890] ;  /* 0x00022400ff967b82 */ /* 0x000e620000000a00 */
[----:B------:R-:W-:Y:S02]  /*4670*/  IADD3 R177, PT, PT, -R3, 0x200, R0 ;  /* 0x0000020003b17810 */ /* 0x000fe40007ffe100 */
[----:B------:R-:W-:-:S05]  /*4680*/  IMAD.IADD R176, R178, 0x1, -R3 ;  /* 0x00000001b2b07824 */ /* 0x000fca00078e0a03 */
[----:B------:R-:W1:Y:S08]  /*4690*/  LDC.64 R146, c[0x0][0x8b0] ;  /* 0x00022c00ff927b82 */ /* 0x000e700000000a00 */
[----:B------:R-:W1:Y:S08]  /*46a0*/  LDC.64 R144, c[0x0][0x8a8] ;  /* 0x00022a00ff907b82 */ /* 0x000e700000000a00 */
[----:B--2-4-:R-:W1:Y:S02]  /*46b0*/  LDC R172, c[0x0][0x374] ;  /* 0x0000dd00ffac7b82 */ /* 0x014e640000000800 */
.L_x_95:
[C---:B------:R-:W-:Y:S02]  /*46c0*/  LEA R0, R181.reuse, UR43, 0x3 ;  /* 0x0000002bb5007c11 */ /* 0x040fe4000f8e18ff */
[----:B------:R-:W-:Y:S02]  /*46d0*/  SHF.L.U32 R3, R174, 0x1f, RZ ;  /* 0x0000001fae037819 */ /* 0x000fe400000006ff */
[----:B------:R-:W-:Y:S02]  /*46e0*/  LEA R16, R181, UR43, 0x4 ;  /* 0x0000002bb5107c11 */ /* 0x000fe4000f8e20ff */
[----:B--2---:R-:W2:Y:S02]  /*46f0*/  SYNCS.PHASECHK.TRANS64.TRYWAIT P0, [R0+URZ+0x70], R3 ;  /* 0x00007003000075a7 */ /* 0x004ea400080011ff */
[----:B-12---:R-:W-:Y:S05]  /*4700*/  @!P0 BRA `(.L_x_78) ;  /* 0x0000002800788947 */ /* 0x006fea0003800000 */
.L_x_129:
[----:B------:R-:W4:Y:S01]  /*4710*/  LDC.64 R12, c[0x0][0xb10] ;  /* 0x0002c400ff0c7b82 */ /* 0x000f220000000a00 */
[----:B------:R-:W3:Y:S01]  /*4720*/  LDS.128 R16, [R16+0x100] ;  /* 0x0001000010107984 */ /* 0x000ee20000000c00 */
[----:B-1----:R-:W-:Y:S01]  /*4730*/  ISETP.NE.AND P1, PT, R73, 0x1, PT ;  /* 0x000000014900780c */ /* 0x002fe20003f25270 */
[----:B--2---:R-:W-:Y:S01]  /*4740*/  VIADD R0, R0, 0x80 ;  /* 0x0000008000007836 */ /* 0x004fe20000000000 */
[----:B------:R-:W-:Y:S04]  /*4750*/  ISETP.GE.AND P0, PT, R72, 0x1, PT ;  /* 0x000000014800780c */ /* 0x000fe80003f06270 */
[----:B------:R-:W1:Y:S01]  /*4760*/  LDC.64 R10, c[0x0][0xb18] ;  /* 0x0002c600ff0a7b82 */ /* 0x000e620000000a00 */
[----:B------:R-:W-:Y:S01]  /*4770*/  PRMT R0, RZ, 0x654, R0 ;  /* 0x00000654ff007816 */ /* 0x000fe20000000000 */
[----:B------:R-:W-:Y:S01]  /*4780*/  @!PT LDS RZ, [RZ] ;  /* 0x00000000fffff984 */ /* 0x000fe20000000800 */
[----:B------:R-:W-:Y:S01]  /*4790*/  @!PT LDS RZ, [RZ] ;  /* 0x00000000fffff984 */ /* 0x000fe20000000800 */
[----:B------:R-:W-:Y:S01]  /*47a0*/  @!PT LDS RZ, [RZ] ;  /* 0x00000000fffff984 */ /* 0x000fe20000000800 */
[----:B------:R-:W-:Y:S01]  /*47b0*/  @!PT LDS RZ, [RZ] ;  /* 0x00000000fffff984 */ /* 0x000fe20000000800 */
[----:B------:R2:W-:Y:S06]  /*47c0*/  MEMBAR.ALL.CTA ;  /* 0x0000000000007992 */ /* 0x0005ec0000008000 */
[----:B--2---:R-:W2:Y:S01]  /*47d0*/  FENCE.VIEW.ASYNC.S ;  /* 0x00000000000073c6 */ /* 0x004ea20000000000 */
[----:B------:R-:W1:Y:S08]  /*47e0*/  @!P1 LDC R14, c[0x0][0xb20] ;  /* 0x0002c800ff0e9b82 */ /* 0x000e700000000800 */
[----:B------:R-:W1:Y:S01]  /*47f0*/  @!P1 LDC R9, c[0x0][0xb0c] ;  /* 0x0002c300ff099b82 */ /* 0x000e620000000800 */
[----:B--2---:R2:W-:Y:S01]  /*4800*/  SYNCS.ARRIVE.TRANS64.RED.A1T0 RZ, [R0+URZ], RZ ;  /* 0x000000ff00ff79a7 */ /* 0x0045e200081004ff */
[----:B---3--:R-:W-:Y:S04]  /*4810*/  LOP3.LUT P4, RZ, R18, 0x1, RZ, 0xc0, !PT ;  /* 0x0000000112ff7812 */ /* 0x008fe8000788c0ff */
[----:B------:R-:W-:Y:S09]  /*4820*/  P2R R180, PR, RZ, 0x10 ;  /* 0x00000010ffb47803 */ /* 0x000ff20000000000 */
[----:B------:R-:W-:Y:S02]  /*4830*/  @P4 MOV R77, R16 ;  /* 0x00000010004d4202 */ /* 0x000fe40000000f00 */
[----:B------:R-:W-:Y:S01]  /*4840*/  @P4 LOP3.LUT R75, R17, 0xffff, RZ, 0xc0, !PT ;  /* 0x0000ffff114b4812 */ /* 0x000fe200078ec0ff */
[----:B--2-4-:R-:W-:Y:S06]  /*4850*/  @!P0 BRA `(.L_x_79) ;  /* 0x0000000000a48947 */ /* 0x014fec0003800000 */
[----:B------:R-:W-:Y:S01]  /*4860*/  IMAD.HI.U32 R21, R172, R71, RZ ;  /* 0x00000047ac157227 */ /* 0x000fe200078e00ff */
[----:B------:R-:W-:Y:S02]  /*4870*/  ISETP.NE.AND P0, PT, R70, 0x1, PT ;  /* 0x000000014600780c */ /* 0x000fe40003f05270 */
[----:B------:R-:W-:Y:S01]  /*4880*/  ISETP.NE.AND P2, PT, R72, 0x1, PT ;  /* 0x000000014800780c */ /* 0x000fe20003f45270 */
[----:B------:R-:W-:Y:S01]  /*4890*/  IMAD.HI.U32 R20, R167, R152, RZ ;  /* 0x00000098a7147227 */ /* 0x000fe200078e00ff */
[----:B------:R-:W-:Y:S02]  /*48a0*/  SHF.R.U32.HI R21, RZ, R170, R21 ;  /* 0x000000aaff157219 */ /* 0x000fe40000011615 */
[----:B------:R-:W-:Y:S01]  /*48b0*/  ISETP.NE.AND P3, PT, R74, 0x1, PT ;  /* 0x000000014a00780c */ /* 0x000fe20003f65270 */
[----:B------:R-:W-:Y:S01]  /*48c0*/  IMAD.HI.U32 R24, R77, R152, RZ ;  /* 0x000000984d187227 */ /* 0x000fe200078e00ff */
[----:B------:R-:W-:Y:S02]  /*48d0*/  SHF.R.U32.HI R20, RZ, R153, R20 ;  /* 0x00000099ff147219 */ /* 0x000fe40000011614 */
[----:B------:R-:W-:Y:S01]  /*48e0*/  SEL R3, R172, R21, !P0 ;  /* 0x00000015ac037207 */ /* 0x000fe20004000000 */
[----:B------:R-:W-:Y:S01]  /*48f0*/  IMAD.HI.U32 R21, R75, R71, RZ ;  /* 0x000000474b157227 */ /* 0x000fe200078e00ff */
[----:B------:R-:W-:Y:S02]  /*4900*/  SEL R7, R167, R20, !P3 ;  /* 0x00000014a7077207 */ /* 0x000fe40005800000 */
[----:B------:R-:W-:Y:S01]  /*4910*/  SHF.R.U32.HI R24, RZ, R153, R24 ;  /* 0x00000099ff187219 */ /* 0x000fe20000011618 */
[-C--:B------:R-:W-:Y:S04]  /*4920*/  IMAD.HI.U32 R20, R3, R68.reuse, RZ ;  /* 0x0000004403147227 */ /* 0x080fe800078e00ff */
[----:B------:R-:W-:Y:S01]  /*4930*/  IMAD.HI.U32 R22, R7, R68, RZ ;  /* 0x0000004407167227 */ /* 0x000fe200078e00ff */
[-C--:B------:R-:W-:Y:S02]  /*4940*/  @P2 SHF.R.U32.HI R3, RZ, R69.reuse, R20 ;  /* 0x00000045ff032219 */ /* 0x080fe40000011614 */
[----:B------:R-:W-:Y:S02]  /*4950*/  SHF.R.U32.HI R20, RZ, R170, R21 ;  /* 0x000000aaff147219 */ /* 0x000fe40000011615 */
[----:B------:R-:W-:Y:S01]  /*4960*/  @P2 SHF.R.U32.HI R7, RZ, R69, R22 ;  /* 0x00000045ff072219 */ /* 0x000fe20000011616 */
[C---:B------:R-:W-:Y:S01]  /*4970*/  IMAD R2, R72.reuse, R3, RZ ;  /* 0x0000000348027224 */ /* 0x040fe200078e02ff */
[----:B------:R-:W-:Y:S02]  /*4980*/  SEL R5, R75, R20, !P0 ;  /* 0x000000144b057207 */ /* 0x000fe40004000000 */
[----:B------:R-:W-:Y:S01]  /*4990*/  SEL R3, R77, R24, !P3 ;  /* 0x000000184d037207 */ /* 0x000fe20005800000 */
[----:B------:R-:W-:Y:S01]  /*49a0*/  IMAD R4, R72, R7, RZ ;  /* 0x0000000748047224 */ /* 0x000fe200078e02ff */
[C---:B------:R-:W-:Y:S01]  /*49b0*/  ISETP.GE.AND P0, PT, R5.reuse, R2, PT ;  /* 0x000000020500720c */ /* 0x040fe20003f06270 */
[----:B------:R-:W-:Y:S03]  /*49c0*/  IMAD.HI.U32 R6, R5, R68, RZ ;  /* 0x0000004405067227 */ /* 0x000fe600078e00ff */
[----:B------:R-:W-:Y:S01]  /*49d0*/  ISETP.GE.OR P0, PT, R3, R4, P0 ;  /* 0x000000040300720c */ /* 0x000fe20000706670 */
[----:B------:R-:W-:Y:S01]  /*49e0*/  IMAD.MOV R4, RZ, RZ, -R3 ;  /* 0x000000ffff047224 */ /* 0x000fe200078e0a03 */
[-C--:B------:R-:W-:Y:S03]  /*49f0*/  SHF.R.U32.HI R6, RZ, R69.reuse, R6 ;  /* 0x00000045ff067219 */ /* 0x080fe60000011606 */
[----:B------:R-:W-:Y:S01]  /*4a00*/  IMAD R77, R74, R4, R77 ;  /* 0x000000044a4d7224 */ /* 0x000fe200078e024d */
[----:B------:R-:W-:Y:S05]  /*4a10*/  SEL R15, R5, R6, !P2 ;  /* 0x00000006050f7207 */ /* 0x000fea0005000000 */
[----:B------:R-:W-:Y:S02]  /*4a20*/  IMAD.MOV R6, RZ, RZ, -R15 ;  /* 0x000000ffff067224 */ /* 0x000fe400078e0a0f */
[C---:B------:R-:W-:Y:S04]  /*4a30*/  @!P0 IMAD.HI.U32 R2, R3.reuse, R68, RZ ;  /* 0x0000004403028227 */ /* 0x040fe800078e00ff */
[----:B------:R-:W-:Y:S01]  /*4a40*/  IMAD R6, R72, R6, R5 ;  /* 0x0000000648067224 */ /* 0x000fe200078e0205 */
[----:B------:R-:W-:Y:S04]  /*4a50*/  @!P0 SHF.R.U32.HI R2, RZ, R69, R2 ;  /* 0x00000045ff028219 */ /* 0x000fe80000011602 */
[----:B------:R-:W-:Y:S02]  /*4a60*/  @!P0 SEL R0, R3, R2, !P2 ;  /* 0x0000000203008207 */ /* 0x000fe40005000000 */
[----:B------:R-:W-:Y:S02]  /*4a70*/  IADD3 R2, PT, PT, -R5, RZ, RZ ;  /* 0x000000ff05027210 */ /* 0x000fe40007ffe1ff */
[----:B------:R-:W-:Y:S01]  /*4a80*/  @!P0 IADD3 R8, PT, PT, R15, -R0, RZ ;  /* 0x800000000f088210 */ /* 0x000fe20007ffe0ff */
[----:B------:R-:W-:Y:S02]  /*4a90*/  @!P0 IMAD R0, R7, R6, R0 ;  /* 0x0000000607008224 */ /* 0x000fe400078e0200 */
[----:B------:R-:W-:Y:S02]  /*4aa0*/  IMAD R75, R70, R2, R75 ;  /* 0x00000002464b7224 */ /* 0x000fe400078e024b */
[----:B------:R-:W-:Y:S02]  /*4ab0*/  @!P0 IMAD R5, R8, R72, R3 ;  /* 0x0000004808058224 */ /* 0x000fe400078e0203 */
[----:B------:R-:W-:Y:S04]  /*4ac0*/  @!P0 IMAD.MOV.U32 R3, RZ, RZ, R0 ;  /* 0x000000ffff038224 */ /* 0x000fe800078e0000 */
[----:B------:R-:W-:Y:S02]  /*4ad0*/  IMAD R77, R3, R74, R77 ;  /* 0x0000004a034d7224 */ /* 0x000fe400078e024d */
[----:B------:R-:W-:Y:S07]  /*4ae0*/  IMAD R75, R5, R70, R75 ;  /* 0x00000046054b7224 */ /* 0x000fee00078e024b */
.L_x_79:
[----:B------:R-:W-:Y:S01]  /*4af0*/  @!P1 IMAD.HI.U32 R0, R77, R12, RZ ;  /* 0x0000000c4d009227 */ /* 0x000fe200078e00ff */
[----:B-1----:R-:W-:Y:S01]  /*4b00*/  @!P1 ISETP.NE.AND P0, PT, R10, 0x1, PT ;  /* 0x000000010a00980c */ /* 0x002fe20003f05270 */
[----:B------:R-:W-:Y:S01]  /*4b10*/  ULOP3.LUT UP0, URZ, UR42, 0x1b0, URZ, 0xc0, !UPT ;  /* 0x000001b02aff7892 */ /* 0x000fe2000f80c0ff */
[----:B------:R-:W-:Y:S01]  /*4b20*/  @!P1 ISETP.NE.AND P2, PT, R9, 0x1, PT ;  /* 0x000000010900980c */ /* 0x000fe20003f45270 */
[----:B------:R-:W-:Y:S01]  /*4b30*/  @!P1 IMAD.HI.U32 R3, R75, R11, RZ ;  /* 0x0000000b4b039227 */ /* 0x000fe200078e00ff */
[----:B------:R-:W-:Y:S02]  /*4b40*/  @!P1 SHF.R.U32.HI R0, RZ, R13, R0 ;  /* 0x0000000dff009219 */ /* 0x000fe40000011600 */
[----:B------:R-:W-:Y:S01]  /*4b50*/  @P4 SHF.R.U32.HI R171, RZ, 0x10, R17 ;  /* 0x00000010ffab4819 */ /* 0x000fe20000011611 */
[----:B------:R-:W-:Y:S01]  /*4b60*/  VIADD R181, R181, 0x1 ;  /* 0x00000001b5b57836 */ /* 0x000fe20000000000 */
[----:B------:R-:W-:Y:S02]  /*4b70*/  @!P1 SHF.R.U32.HI R2, RZ, R14, R3 ;  /* 0x0000000eff029219 */ /* 0x000fe40000011603 */
[----:B------:R-:W-:Y:S02]  /*4b80*/  @!P1 SEL R3, R77, R0, !P2 ;  /* 0x000000004d039207 */ /* 0x000fe40005000000 */
[----:B------:R-:W-:Y:S05]  /*4b90*/  @!P1 SEL R2, R75, R2, !P0 ;  /* 0x000000024b029207 */ /* 0x000fea0004000000 */
[----:B------:R-:W-:Y:S02]  /*4ba0*/  @!P1 IMAD.IADD R0, R2, 0x1, -R3 ;  /* 0x0000000102009824 */ /* 0x000fe400078e0a03 */
[----:B------:R-:W-:Y:S02]  /*4bb0*/  @!P1 IMAD.IADD R2, R3, 0x1, -R2 ;  /* 0x0000000103029824 */ /* 0x000fe400078e0a02 */
[----:B------:R-:W-:Y:S02]  /*4bc0*/  @!P1 IMAD R77, R0, R9, R77 ;  /* 0x00000009004d9224 */ /* 0x000fe400078e024d */
[----:B------:R-:W-:Y:S01]  /*4bd0*/  @!P1 IMAD R75, R2, R10, R75 ;  /* 0x0000000a024b9224 */ /* 0x000fe200078e024b */
[----:B------:R-:W-:Y:S06]  /*4be0*/  BRA.U !UP0, `(.L_x_80) ;  /* 0x0000000108407547 */ /* 0x000fec000b800000 */
[----:B------:R-:W1:Y:S01]  /*4bf0*/  LDCU.64 UR8, c[0x4][0x80] ;  /* 0x01001000ff0877ac */ /* 0x000e620008000a00 */
[----:B------:R-:W-:Y:S01]  /*4c00*/  MOV R3, 0x0 ;  /* 0x0000000000037802 */ /* 0x000fe20000000f00 */
[----:B------:R-:W-:Y:S02]  /*4c10*/  HFMA2 R12, -RZ, RZ, 0, 5.9604644775390625e-08 ;  /* 0x00000001ff0c7431 */ /* 0x000fe400000001ff */
[----:B------:R-:W-:Y:S02]  /*4c20*/  IMAD.MOV.U32 R8, RZ, RZ, 0x70 ;  /* 0x00000070ff087424 */ /* 0x000fe400078e00ff */
[----:B------:R-:W-:Y:S01]  /*4c30*/  IMAD.MOV.U32 R13, RZ, RZ, RZ ;  /* 0x000000ffff0d7224 */ /* 0x000fe200078e00ff */
[----:B------:R-:W2:Y:S01]  /*4c40*/  LDCU.64 UR6, c[0x4][0x88] ;  /* 0x01001100ff0677ac */ /* 0x000ea20008000a00 */
[----:B------:R-:W3:Y:S01]  /*4c50*/  LDC.64 R2, c[0x4][R3] ;  /* 0x0100000003027b82 */ /* 0x000ee20000000a00 */
[----:B------:R-:W4:Y:S01]  /*4c60*/  LDCU.64 UR4, c[0x4][0x8] ;  /* 0x01000100ff0477ac */ /* 0x000f220008000a00 */
[----:B-1----:R-:W-:Y:S01]  /*4c70*/  MOV R5, UR9 ;  /* 0x0000000900057c02 */ /* 0x002fe20008000f00 */
[----:B------:R-:W-:Y:S01]  /*4c80*/  IMAD.U32 R4, RZ, RZ, UR8 ;  /* 0x00000008ff047e24 */ /* 0x000fe2000f8e00ff */
[----:B--2---:R-:W-:Y:S01]  /*4c90*/  MOV R7, UR7 ;  /* 0x0000000700077c02 */ /* 0x004fe20008000f00 */
[----:B------:R-:W-:Y:S01]  /*4ca0*/  IMAD.U32 R6, RZ, RZ, UR6 ;  /* 0x00000006ff067e24 */ /* 0x000fe2000f8e00ff */
[----:B----4-:R-:W-:Y:S01]  /*4cb0*/  MOV R11, UR5 ;  /* 0x00000005000b7c02 */ /* 0x010fe20008000f00 */
[----:B------:R-:W-:Y:S02]  /*4cc0*/  IMAD.U32 R10, RZ, RZ, UR4 ;  /* 0x00000004ff0a7e24 */ /* 0x000fe4000f8e00ff */
[----:B------:R-:W-:Y:S07]  /*4cd0*/  LEPC R20, `(.L_x_80) ;  /* 0x000000001014794e */ /* 0x000fee0000000000 */
[----:B---3-5:R-:W-:Y:S05]  /*4ce0*/  CALL.ABS.NOINC R2 ;  /* 0x0000000002007343 */ /* 0x028fea0003c00000 */
.L_x_80:
[----:B------:R-:W-:Y:S01]  /*4cf0*/  LOP3.LUT P0, RZ, R179, 0x1b0, RZ, 0xc0, !PT ;  /* 0x000001b0b3ff7812 */ /* 0x000fe2000780c0ff */
[----:B------:R-:W-:Y:S11]  /*4d00*/  BSSY.RECONVERGENT B6, `(.L_x_81) ;  /* 0x0000013000067945 */ /* 0x000ff60003800200 */
[----:B------:R-:W-:Y:S01]  /*4d10*/  @!UPT UIADD3 URZ, UPT, UPT, URZ, URZ, URZ ;  /* 0x000000fffffff290 */ /* 0x000fe2000fffe0ff */
[----:B------:R-:W-:Y:S05]  /*4d20*/  @!P0 BRA `(.L_x_82) ;  /* 0x0000000000408947 */ /* 0x000fea0003800000 */
        /* <DEDUP_REMOVED lines=16> */
.L_x_82:
[----:B------:R-:W-:Y:S05]  /*4e30*/  BSYNC.RECONVERGENT B6 ;  /* 0x0000000000067941 */ /* 0x000fea0003800200 */
.L_x_81:
[----:B------:R-:W-:Y:S01]  /*4e40*/  ISETP.NE.U32.AND P3, PT, R150, RZ, PT ;  /* 0x000000ff9600720c */ /* 0x000fe20003f65070 */
[----:B------:R-:W-:Y:S01]  /*4e50*/  UISETP.NE.AND UP1, UPT, UR44, URZ, UPT ;  /* 0x000000ff2c00728c */ /* 0x000fe2000bf25270 */
[----:B------:R-:W-:Y:S02]  /*4e60*/  ISETP.NE.U32.AND P4, PT, R146, RZ, PT ;  /* 0x000000ff9200720c */ /* 0x000fe40003f85070 */
[----:B------:R-:W-:Y:S02]  /*4e70*/  ISETP.NE.AND.EX P3, PT, R151, RZ, PT, P3 ;  /* 0x000000ff9700720c */ /* 0x000fe40003f65330 */
[----:B------:R-:W-:Y:S02]  /*4e80*/  PLOP3.LUT P1, PT, PT, PT, PT, 0x8, 0x80 ;  /* 0x000000000080781c */ /* 0x000fe40003f2e170 */
[----:B------:R-:W-:Y:S02]  /*4e90*/  PLOP3.LUT P0, PT, PT, PT, UP1, 0x80, 0x8 ;  /* 0x000000000008781c */ /* 0x000fe40003f0f018 */
[----:B------:R-:W-:Y:S02]  /*4ea0*/  ISETP.NE.AND.EX P4, PT, R147, RZ, PT, P4 ;  /* 0x000000ff9300720c */ /* 0x000fe40003f85340 */
[----:B------:R-:W1:Y:S09]  /*4eb0*/  @UP1 LDCU.64 UR4, c[0x0][0x888] ;  /* 0x00011100ff0417ac */ /* 0x000e720008000a00 */
[----:B------:R-:W-:Y:S01]  /*4ec0*/  @P0 PLOP3.LUT P1, PT, P3, PT, PT, 0x80, 0x8 ;  /* 0x000000000008081c */ /* 0x000fe20001f2f070 */
[----:B-1----:R-:W-:Y:S04]  /*4ed0*/  @UP1 UISETP.NE.U32.AND UP0, UPT, UR4, URZ, UPT ;  /* 0x000000ff0400128c */ /* 0x002fe8000bf05070 */
[----:B------:R-:W-:Y:S04]  /*4ee0*/  @UP1 UISETP.NE.AND.EX UP0, UPT, UR5, URZ, UPT, UP0 ;  /* 0x000000ff0500128c */ /* 0x000fe8000bf05300 */
[----:B------:R-:W-:Y:S01]  /*4ef0*/  @UP1 USEL UR4, URZ, 0xffffffff, UP0 ;  /* 0xffffffffff041887 */ /* 0x000fe20008000000 */
[----:B------:R-:W-:Y:S11]  /*4f00*/  @!P3 BRA `(.L_x_83) ;  /* 0x00000000002cb947 */ /* 0x000ff60003800000 */
[----:B------:R-:W-:Y:S01]  /*4f10*/  ISETP.NE.U32.AND P2, PT, R148, RZ, PT ;  /* 0x000000ff9400720c */ /* 0x000fe20003f45070 */
[----:B------:R-:W-:Y:S03]  /*4f20*/  IMAD.MOV.U32 R164, RZ, RZ, 0x1 ;  /* 0x00000001ffa47424 */ /* 0x000fe600078e00ff */
[----:B------:R-:W-:Y:S11]  /*4f30*/  ISETP.NE.AND.EX P2, PT, R149, RZ, PT, P2 ;  /* 0x000000ff9500720c */ /* 0x000ff60003f45320 */
[----:B------:R-:W-:Y:S02]  /*4f40*/  @!UPT UIADD3 URZ, UPT, UPT, URZ, URZ, URZ ;  /* 0x000000fffffff290 */ /* 0x000fe4000fffe0ff */
[----:B------:R-:W1:Y:S01]  /*4f50*/  @P2 LDC.64 R2, c[0x0][0x888] ;  /* 0x00022200ff022b82 */ /* 0x000e620000000a00 */
[----:B------:R-:W-:Y:S04]  /*4f60*/  @P2 IMAD R0, R150, UR36, RZ ;  /* 0x0000002496002c24 */ /* 0x000fe8000f8e02ff */
[----:B-1----:R-:W-:Y:S04]  /*4f70*/  @P2 IMAD.WIDE R2, R0, 0x4, R2 ;  /* 0x0000000400022825 */ /* 0x002fe800078e0202 */
[----:B------:R-:W-:Y:S01]  /*4f80*/  HFMA2 R0, -RZ, RZ, 0, 5.9604644775390625e-08 ;  /* 0x00000001ff007431 */ /* 0x000fe200000001ff */
[----:B-----5:R1:W5:Y:S04]  /*4f90*/  @P2 LDG.E R81, desc[UR40][R2.64] ;  /* 0x0000002802512981 */ /* 0x020368000c1e1900 */
[----:B------:R-:W-:Y:S01]  /*4fa0*/  @!P2 PRMT R164, R0, 0x7610, R164 ;  /* 0x0000761000a4a816 */ /* 0x000fe200000000a4 */
[----:B-1----:R-:W2:Y:S06]  /*4fb0*/  @!P2 LDC R81, c[0x0][0x880] ;  /* 0x00022000ff51ab82 */ /* 0x002eac0000000800 */
.L_x_83:
[----:B------:R-:W-:Y:S05]  /*4fc0*/  @!P4 BRA `(.L_x_84) ;  /* 0x000000000020c947 */ /* 0x000fea0003800000 */
[----:B------:R-:W-:Y:S04]  /*4fd0*/  ISETP.NE.U32.AND P2, PT, R144, RZ, PT ;  /* 0x000000ff9000720c */ /* 0x000fe80003f45070 */
[----:B------:R-:W-:Y:S11]  /*4fe0*/  ISETP.NE.AND.EX P2, PT, R145, RZ, PT, P2 ;  /* 0x000000ff9100720c */ /* 0x000ff60003f45320 */
[----:B------:R-:W-:Y:S02]  /*4ff0*/  @!UPT UIADD3 URZ, UPT, UPT, URZ, URZ, URZ ;  /* 0x000000fffffff290 */ /* 0x000fe4000fffe0ff */
[----:B------:R-:W1:Y:S01]  /*5000*/  @P2 LDC.64 R2, c[0x0][0x8a8] ;  /* 0x00022a00ff022b82 */ /* 0x000e620000000a00 */
[----:B------:R-:W-:Y:S04]  /*5010*/  @P2 IMAD R0, R146, UR36, RZ ;  /* 0x0000002492002c24 */ /* 0x000fe8000f8e02ff */
[----:B-1----:R-:W-:Y:S05]  /*5020*/  @P2 IMAD.WIDE R2, R0, 0x4, R2 ;  /* 0x0000000400022825 */ /* 0x002fea00078e0202 */
[----:B-----5:R1:W5:Y:S02]  /*5030*/  @P2 LDG.E R78, desc[UR40][R2.64] ;  /* 0x00000028024e2981 */ /* 0x020364000c1e1900 */
[----:B-1----:R-:W3:Y:S02]  /*5040*/  @!P2 LDC R78, c[0x0][0x8a0] ;  /* 0x00022800ff4eab82 */ /* 0x002ee40000000800 */
.L_x_84:
[----:B--2--5:R-:W-:Y:S01]  /*5050*/  @P0 FSETP.NEU.AND P4, PT, R81, RZ, PT ;  /* 0x000000ff5100020b */ /* 0x024fe20003f8d000 */
[----:B------:R-:W-:Y:S01]  /*5060*/  IMAD.U32 R0, RZ, RZ, UR4 ;  /* 0x00000004ff007e24 */ /* 0x000fe2000f8e00ff */
[----:B------:R-:W-:Y:S01]  /*5070*/  @P0 LOP3.LUT P2, RZ, R164, 0xff, RZ, 0xc0, !PT ;  /* 0x000000ffa4ff0812 */ /* 0x000fe2000784c0ff */
[----:B------:R-:W-:Y:S01]  /*5080*/  BSSY B1, `(.L_x_85) ;  /* 0x000003d000017945 */ /* 0x000fe20003800000 */
[----:B------:R-:W-:Y:S01]  /*5090*/  @P0 SEL R3, RZ, 0xffffffff, P4 ;  /* 0xffffffffff030807 */ /* 0x000fe20002000000 */
[C---:B------:R-:W-:Y:S01]  /*50a0*/  IMAD R64, R76.reuse, 0x40, R79 ;  /* 0x000000404c407824 */ /* 0x040fe200078e024f */
[----:B------:R-:W-:Y:S02]  /*50b0*/  LEA R156, R76, UR43, 0x3 ;  /* 0x0000002b4c9c7c11 */ /* 0x000fe4000f8e18ff */
[----:B------:R-:W-:Y:S02]  /*50c0*/  CS2R R86, SRZ ;  /* 0x0000000000567805 */ /* 0x000fe4000001ff00 */
[----:B------:R-:W-:Y:S02]  /*50d0*/  @P1 SEL R3, R0, R3, !P2 ;  /* 0x0000000300031207 */ /* 0x000fe40005000000 */
[----:B------:R-:W-:Y:S02]  /*50e0*/  CS2R R84, SRZ ;  /* 0x0000000000547805 */ /* 0x000fe4000001ff00 */
[----:B------:R-:W-:Y:S02]  /*50f0*/  SHF.L.U32 R5, R175, 0x1f, RZ ;  /* 0x0000001faf057819 */ /* 0x000fe400000006ff */
[----:B------:R-:W-:Y:S02]  /*5100*/  CS2R R90, SRZ ;  /* 0x00000000005a7805 */ /* 0x000fe4000001ff00 */
[----:B------:R-:W-:Y:S02]  /*5110*/  @P0 LOP3.LUT R3, R3, 0x1, RZ, 0xc0, !PT ;  /* 0x0000000103030812 */ /* 0x000fe400078ec0ff */
[----:B------:R-:W-:Y:S02]  /*5120*/  CS2R R88, SRZ ;  /* 0x0000000000587805 */ /* 0x000fe4000001ff00 */
[----:B------:R-:W-:Y:S02]  /*5130*/  PLOP3.LUT P5, PT, PT, PT, PT, 0x8, 0x80 ;  /* 0x000000000080781c */ /* 0x000fe40003fae170 */
[----:B------:R-:W-:Y:S02]  /*5140*/  CS2R R98, SRZ ;  /* 0x0000000000627805 */ /* 0x000fe4000001ff00 */
[----:B------:R-:W-:Y:S02]  /*5150*/  ISETP.NE.U32.OR P1, PT, R3, 0x1, !P0 ;  /* 0x000000010300780c */ /* 0x000fe40004725470 */
[----:B------:R-:W-:Y:S02]  /*5160*/  CS2R R96, SRZ ;  /* 0x0000000000607805 */ /* 0x000fe4000001ff00 */
[----:B------:R-:W-:Y:S02]  /*5170*/  CS2R R94, SRZ ;  /* 0x00000000005e7805 */ /* 0x000fe4000001ff00 */
[----:B------:R-:W-:Y:S07]  /*5180*/  CS2R R92, SRZ ;  /* 0x00000000005c7805 */ /* 0x000fee000001ff00 */
[----:B------:R-:W-:Y:S04]  /*5190*/  @P1 SHF.L.U32 R2, R173, 0x1f, RZ ;  /* 0x0000001fad021819 */ /* 0x000fe800000006ff */
[----:B------:R-:W1:Y:S01]  /*51a0*/  @P1 SYNCS.PHASECHK.TRANS64.TRYWAIT P0, [UR43+0x50], R2 ;  /* 0x00005002ff0015a7 */ /* 0x000e62000800112b */
[----:B------:R2:W4:Y:S01]  /*51b0*/  SYNCS.PHASECHK.TRANS64.TRYWAIT P4, [R156+URZ+0x90], R5 ;  /* 0x000090059c0075a7 */ /* 0x00052200080811ff */
[----:B-1----:R-:W-:Y:S01]  /*51c0*/  @P1 PLOP3.LUT P5, PT, P0, PT, PT, 0x8, 0x80 ;  /* 0x000000000080181c */ /* 0x002fe200007ae170 */
[----:B------:R-:W-:Y:S01]  /*51d0*/  @!UPT UIADD3 URZ, UPT, UPT, URZ, URZ, URZ ;  /* 0x000000fffffff290 */ /* 0x000fe2000fffe0ff */
[----:B--2-4-:R-:W-:Y:S11]  /*51e0*/  @!P1 BRA `(.L_x_86) ;  /* 0x0000000000989947 */ /* 0x014ff60003800000 */
[----:B------:R-:W-:Y:S01]  /*51f0*/  ISETP.NE.U32.AND P0, PT, RZ, UR38, PT ;  /* 0x00000026ff007c0c */ /* 0x000fe2000bf05070 */
[----:B------:R-:W-:Y:S01]  /*5200*/  BSSY B0, `(.L_x_87) ;  /* 0x0000016000007945 */ /* 0x000fe20003800000 */
[----:B------:R-:W-:Y:S02]  /*5210*/  FSETP.NEU.AND P2, PT, R81, RZ, PT ;  /* 0x000000ff5100720b */ /* 0x000fe40003f4d000 */
[----:B------:R-:W-:Y:S02]  /*5220*/  CS2R R94, SRZ ;  /* 0x00000000005e7805 */ /* 0x000fe4000001ff00 */
[----:B------:R-:W-:Y:S02]  /*5230*/  ISETP.NE.AND.EX P0, PT, RZ, UR39, PT, P0 ;  /* 0x00000027ff007c0c */ /* 0x000fe4000bf05300 */
[----:B------:R-:W-:Y:S02]  /*5240*/  CS2R R92, SRZ ;  /* 0x00000000005c7805 */ /* 0x000fe4000001ff00 */
[----:B------:R-:W-:Y:S02]  /*5250*/  LOP3.LUT P1, RZ, R164, 0xff, RZ, 0xc0, !PT ;  /* 0x000000ffa4ff7812 */ /* 0x000fe4000782c0ff */
[----:B------:R-:W-:Y:S02]  /*5260*/  CS2R R98, SRZ ;  /* 0x0000000000627805 */ /* 0x000fe4000001ff00 */
[----:B------:R-:W-:Y:S02]  /*5270*/  SEL R0, RZ, 0xffffffff, P2 ;  /* 0xffffffffff007807 */ /* 0x000fe40001000000 */
[----:B------:R-:W-:Y:S02]  /*5280*/  CS2R R96, SRZ ;  /* 0x0000000000607805 */ /* 0x000fe4000001ff00 */
[----:B------:R-:W-:Y:S02]  /*5290*/  SEL R3, RZ, 0xffffffff, P0 ;  /* 0xffffffffff037807 */ /* 0x000fe40000000000 */
[----:B------:R-:W-:Y:S02]  /*52a0*/  CS2R R90, SRZ ;  /* 0x00000000005a7805 */ /* 0x000fe4000001ff00 */
[----:B------:R-:W-:Y:S02]  /*52b0*/  CS2R R88, SRZ ;  /* 0x0000000000587805 */ /* 0x000fe4000001ff00 */
[----:B------:R-:W-:Y:S02]  /*52c0*/  CS2R R86, SRZ ;  /* 0x0000000000567805 */ /* 0x000fe4000001ff00 */
[----:B------:R-:W-:Y:S02]  /*52d0*/  @P3 SEL R0, R3, R0, !P1 ;  /* 0x0000000003003207 */ /* 0x000fe40004800000 */
[----:B------:R-:W-:Y:S02]  /*52e0*/  CS2R R84, SRZ ;  /* 0x0000000000547805 */ /* 0x000fe4000001ff00 */
[----:B------:R-:W-:Y:S04]  /*52f0*/  LOP3.LUT R0, R0, 0x1, RZ, 0xc0, !PT ;  /* 0x0000000100007812 */ /* 0x000fe800078ec0ff */
[----:B------:R-:W-:Y:S01]  /*5300*/  ISETP.NE.U32.AND P0, PT, R0, 0x1, PT ;  /* 0x000000010000780c */ /* 0x000fe20003f05070 */
[----:B------:R-:W-:Y:S01]  /*5310*/  @!UPT UIADD3 URZ, UPT, UPT, URZ, URZ, URZ ;  /* 0x000000fffffff290 */ /* 0x000fe2000fffe0ff */
[----:B------:R-:W-:Y:S11]  /*5320*/  @!P5 BRA `(.L_x_88) ;  /* 0x00000000000cd947 */ /* 0x000ff60003800000 */
[----:B------:R-:W-:Y:S04]  /*5330*/  SHF.L.U32 R3, R173, 0x1f, RZ ;  /* 0x0000001fad037819 */ /* 0x000fe800000006ff */
[----:B------:R-:W1:Y:S02]  /*5340*/  SYNCS.PHASECHK.TRANS64.TRYWAIT P1, [UR43+0x50], R3 ;  /* 0x00005003ff0075a7 */ /* 0x000e64000802112b */
[----:B-1----:R-:W-:Y:S05]  /*5350*/  @!P1 BRA `(.L_x_89) ;  /* 0x0000001c00789947 */ /* 0x002fea0003800000 */
.L_x_88:
[----:B------:R-:W-:Y:S05]  /*5360*/  BSYNC B0 ;  /* 0x0000000000007941 */ /* 0x000fea0003800000 */
.L_x_87:
[----:B------:R2:W4:Y:S01]  /*5370*/  @P0 LDS.128 R92, [R168+UR43+0x200] ;  /* 0x0002002ba85c0984 */ /* 0x0005220008000c00 */
[----:B------:R-:W-:Y:S01]  /*5380*/  UIADD3 UR4, UPT, UPT, UR43, 0x58, URZ ;  /* 0x000000582b047890 */ /* 0x000fe2000fffe0ff */
[----:B------:R-:W-:Y:S02]  /*5390*/  LOP3.LUT R173, R173, 0x1, RZ, 0x3c, !PT ;  /* 0x00000001adad7812 */ /* 0x000fe400078e3cff */
[----:B------:R2:W1:Y:S01]  /*53a0*/  @P0 LDS.128 R96, [R178+0x10] ;  /* 0x00001000b2600984 */ /* 0x0004620000000c00 */
[----:B------:R-:W-:Y:S03]  /*53b0*/  UPRMT UR4, UR37, 0x654, UR4 ;  /* 0x0000065425047896 */ /* 0x000fe60008000004 */
[----:B------:R2:W1:Y:S04]  /*53c0*/  @P0 LDS.128 R88, [R177+0x20] ;  /* 0x00002000b1580984 */ /* 0x0004680000000c00 */
[----:B------:R2:W1:Y:S01]  /*53d0*/  @P0 LDS.128 R84, [R176+0x30] ;  /* 0x00003000b0540984 */ /* 0x0004620000000c00 */
[----:B------:R-:W-:Y:S01]  /*53e0*/  @!PT LDS RZ, [RZ] ;  /* 0x00000000fffff984 */ /* 0x000fe20000000800 */
[----:B------:R-:W-:Y:S01]  /*53f0*/  @!PT LDS RZ, [RZ] ;  /* 0x00000000fffff984 */ /* 0x000fe20000000800 */
[----:B------:R-:W-:Y:S01]  /*5400*/  @!PT LDS RZ, [RZ] ;  /* 0x00000000fffff984 */ /* 0x000fe20000000800 */
[----:B------:R-:W-:Y:S01]  /*5410*/  @!PT LDS RZ, [RZ] ;  /* 0x00000000fffff984 */ /* 0x000fe20000000800 */
[----:B------:R5:W-:Y:S06]  /*5420*/  MEMBAR.ALL.CTA ;  /* 0x0000000000007992 */ /* 0x000bec0000008000 */
[----:B-----5:R-:W5:Y:S02]  /*5430*/  FENCE.VIEW.ASYNC.S ;  /* 0x00000000000073c6 */ /* 0x020f640000000000 */
[----:B-----5:R-:W-:Y:S01]  /*5440*/  SYNCS.ARRIVE.TRANS64.RED.A1T0 RZ, [UR4], RZ ;  /* 0x000000ffffff79a7 */ /* 0x020fe20008100404 */
.L_x_86:
[----:B------:R-:W-:Y:S05]  /*5450*/  BSYNC B1 ;  /* 0x0000000000017941 */ /* 0x000fea0003800000 */
.L_x_85:
[----:B-1----:R-:W-:Y:S04]  /*5460*/  SHF.R.U32.HI R0, RZ, 0x15, R64 ;  /* 0x00000015ff007819 */ /* 0x002fe80000011640 */
[----:B------:R-:W-:Y:S01]  /*5470*/  LOP3.LUT P0, RZ, R0, 0x3, R169, 0x48, !PT ;  /* 0x0000000300ff7812 */ /* 0x000fe200078048a9 */
[----:B------:R-:W-:Y:S01]  /*5480*/  @!UPT UIADD3 URZ, UPT, UPT, URZ, URZ, URZ ;  /* 0x000000fffffff290 */ /* 0x000fe2000fffe0ff */
[----:B------:R-:W-:Y:S11]  /*5490*/  @P4 BRA `(.L_x_90) ;  /* 0x0000000000084947 */ /* 0x000ff60003800000 */
[----:B------:R-:W1:Y:S02]  /*54a0*/  SYNCS.PHASECHK.TRANS64.TRYWAIT P1, [R156+URZ+0x90], R5 ;  /* 0x000090059c0075a7 */ /* 0x000e6400080211ff */
[----:B-1----:R-:W-:Y:S05]  /*54b0*/  @!P1 BRA `(.L_x_91) ;  /* 0x0000001c00389947 */ /* 0x002fea0003800000 */
.L_x_90:
[----:B------:R-:W-:Y:S05]  /*54c0*/  @!P0 BRA `(.L_x_92) ;  /* 0x0000000000408947 */ /* 0x000fea0003800000 */
[----:B------:R-:W1:Y:S01]  /*54d0*/  LDCU.64 UR8, c[0x4][0x70] ;  /* 0x01000e00ff0877ac */ /* 0x000e620008000a00 */
[----:B------:R-:W-:Y:S01]  /*54e0*/  MOV R3, 0x0 ;  /* 0x0000000000037802 */ /* 0x000fe20000000f00 */
[----:B------:R-:W-:Y:S02]  /*54f0*/  HFMA2 R12, -RZ, RZ, 0, 5.9604644775390625e-08 ;  /* 0x00000001ff0c7431 */ /* 0x000fe400000001ff */
[----:B------:R-:W-:Y:S02]  /*5500*/  IMAD.MOV.U32 R8, RZ, RZ, 0x192 ;  /* 0x00000192ff087424 */ /* 0x000fe400078e00ff */
[----:B------:R-:W-:Y:S01]  /*5510*/  IMAD.MOV.U32 R13, RZ, RZ, RZ ;  /* 0x000000ffff0d7224 */ /* 0x000fe200078e00ff */
[----:B------:R-:W5:Y:S01]  /*5520*/  LDCU.64 UR6, c[0x4][0x78] ;  /* 0x01000f00ff0677ac */ /* 0x000f620008000a00 */
[----:B------:R-:W2:Y:S01]  /*5530*/  LDC.64 R2, c[0x4][R3] ;  /* 0x0100000003027b82 */ /* 0x000ea20000000a00 */
[----:B------:R-:W3:Y:S01]  /*5540*/  LDCU.64 UR4, c[0x4][0x10] ;  /* 0x01000200ff0477ac */ /* 0x000ee20008000a00 */
[----:B-1----:R-:W-:Y:S01]  /*5550*/  MOV R5, UR9 ;  /* 0x0000000900057c02 */ /* 0x002fe20008000f00 */
[----:B------:R-:W-:Y:S01]  /*5560*/  IMAD.U32 R4, RZ, RZ, UR8 ;  /* 0x00000008ff047e24 */ /* 0x000fe2000f8e00ff */
[----:B-----5:R-:W-:Y:S01]  /*5570*/  MOV R7, UR7 ;  /* 0x0000000700077c02 */ /* 0x020fe20008000f00 */
[----:B------:R-:W-:Y:S01]  /*5580*/  IMAD.U32 R6, RZ, RZ, UR6 ;  /* 0x00000006ff067e24 */ /* 0x000fe2000f8e00ff */
[----:B---3--:R-:W-:Y:S01]  /*5590*/  MOV R11, UR5 ;  /* 0x00000005000b7c02 */ /* 0x008fe20008000f00 */
[----:B------:R-:W-:Y:S02]  /*55a0*/  IMAD.U32 R10, RZ, RZ, UR4 ;  /* 0x00000004ff0a7e24 */ /* 0x000fe4000f8e00ff */
[----:B------:R-:W-:Y:S07]  /*55b0*/  LEPC R20, `(.L_x_92) ;  /* 0x000000001014794e */ /* 0x000fee0000000000 */
[----:B--2-4-:R-:W-:Y:S05]  /*55c0*/  CALL.ABS.NOINC R2 ;  /* 0x0000000002007343 */ /* 0x014fea0003c00000 */
.L_x_92:
[----:B------:R-:W-:Y:S01]  /*55d0*/  LOP3.LUT P0, RZ, R166, 0x60, RZ, 0xc0, !PT ;  /* 0x00000060a6ff7812 */ /* 0x000fe2000780c0ff */
[----:B------:R-:W-:Y:S05]  /*55e0*/  WARPSYNC.ALL ;  /* 0x0000000000007948 */ /* 0x000fea0003800000 */
[----:B------:R-:W-:Y:S01]  /*55f0*/  R2UR UR4, R64 ;  /* 0x00000000400472ca */ /* 0x000fe200000e0000 */
[----:B------:R-:W-:Y:S01]  /*5600*/  BSSY.RECONVERGENT B0, `(.L_x_93) ;  /* 0x0000121000007945 */ /* 0x000fe20003800200 */
[-C--:B----4-:R-:W-:Y:S02]  /*5610*/  F2FP.F16.E5M2.UNPACK_B R82, R92.reuse ;  /* 0x0000005cff52723e */ /* 0x090fe400020004ff */
[----:B------:R-:W-:Y:S02]  /*5620*/  F2FP.F16.E5M2.UNPACK_B R109, R92.H1 ;  /* 0x0000005cff6d723e */ /* 0x000fe400030004ff */
[-C--:B------:R-:W-:Y:S01]  /*5630*/  F2FP.F16.E5M2.UNPACK_B R107, R93.reuse ;  /* 0x0000005dff6b723e */ /* 0x080fe200020004ff */
[--C-:B------:R-:W-:Y:S01]  /*5640*/  HADD2.F32 R80, -RZ, R82.reuse.H0_H0 ;  /* 0x20000052ff507230 */ /* 0x100fe20000004100 */
[----:B------:R-:W-:Y:S01]  /*5650*/  F2FP.F16.E5M2.UNPACK_B R105, R93.H1 ;  /* 0x0000005dff69723e */ /* 0x000fe200030004ff */
[----:B------:R-:W-:Y:S01]  /*5660*/  HADD2.F32 R82, -RZ, R82.H1_H1 ;  /* 0x30000052ff527230 */ /* 0x000fe20000004100 */
[-C--:B------:R-:W-:Y:S01]  /*5670*/  F2FP.F16.E5M2.UNPACK_B R130, R84.reuse ;  /* 0x00000054ff82723e */ /* 0x080fe200020004ff */
[--C-:B------:R-:W-:Y:S01]  /*5680*/  HADD2.F32 R83, -RZ, R109.reuse.H0_H0 ;  /* 0x2000006dff537230 */ /* 0x100fe20000004100 */
[----:B------:R-:W-:Y:S01]  /*5690*/  F2FP.F16.E5M2.UNPACK_B R132, R84.H1 ;  /* 0x00000054ff84723e */ /* 0x000fe200030004ff */
[----:B------:R-:W3:Y:S01]  /*56a0*/  LDTM.x64 R4, tmem[UR4] ;  /* 0x00000004000479ee */ /* 0x000ee20008340000 */
[----:B------:R-:W-:Y:S01]  /*56b0*/  NOP ;  /* 0x0000000000007918 */ /* 0x000fe20000000000 */
[----:B------:R-:W-:Y:S01]  /*56c0*/  R2UR UR5, R156 ;  /* 0x000000009c0572ca */ /* 0x000fe200000e0000 */
[--C-:B------:R-:W-:Y:S01]  /*56d0*/  HADD2.F32 R129, -RZ, R130.reuse.H0_H0 ;  /* 0x20000082ff817230 */ /* 0x100fe20000004100 */
[----:B------:R-:W-:Y:S01]  /*56e0*/  F2FP.F16.E5M2.UNPACK_B R93, R94 ;  /* 0x0000005eff5d723e */ /* 0x000fe200020004ff */
[----:B------:R-:W-:Y:S01]  /*56f0*/  HADD2.F32 R130, -RZ, R130.H1_H1 ;  /* 0x30000082ff827230 */ /* 0x000fe20000004100 */
[-C--:B------:R-:W-:Y:S01]  /*5700*/  F2FP.F16.E5M2.UNPACK_B R134, R85.reuse ;  /* 0x00000055ff86723e */ /* 0x080fe200020004ff */
[----:B------:R-:W-:Y:S01]  /*5710*/  HADD2.F32 R84, -RZ, R109.H1_H1 ;  /* 0x3000006dff547230 */ /* 0x000fe20000004100 */
[----:B------:R-:W-:Y:S01]  /*5720*/  F2FP.F16.E5M2.UNPACK_B R136, R85.H1 ;  /* 0x00000055ff88723e */ /* 0x000fe200030004ff */
[--C-:B------:R-:W-:Y:S01]  /*5730*/  HADD2.F32 R85, -RZ, R107.reuse.H0_H0 ;  /* 0x2000006bff557230 */ /* 0x100fe20000004100 */
[-C--:B------:R-:W-:Y:S01]  /*5740*/  F2FP.F16.E5M2.UNPACK_B R138, R86.reuse ;  /* 0x00000056ff8a723e */ /* 0x080fe200020004ff */
[--C-:B------:R-:W-:Y:S01]  /*5750*/  HADD2.F32 R133, -RZ, R134.reuse.H0_H0 ;  /* 0x20000086ff857230 */ /* 0x100fe20000004100 */
[----:B------:R-:W-:Y:S01]  /*5760*/  F2FP.F16.E5M2.UNPACK_B R140, R86.H1 ;  /* 0x00000056ff8c723e */ /* 0x000fe200030004ff */
[----:B------:R-:W-:Y:S01]  /*5770*/  HADD2.F32 R86, -RZ, R107.H1_H1 ;  /* 0x3000006bff567230 */ /* 0x000fe20000004100 */
[----:B------:R-:W-:Y:S01]  /*5780*/  F2FP.F16.E5M2.UNPACK_B R142, R87 ;  /* 0x00000057ff8e723e */ /* 0x000fe200020004ff */
[----:B------:R-:W-:Y:S01]  /*5790*/  UIADD3 UR5, UPT, UPT, UR5, 0xb0, URZ ;  /* 0x000000b005057890 */ /* 0x000fe2000fffe0ff */
[----:B------:R-:W-:Y:S01]  /*57a0*/  HADD2.F32 R134, -RZ, R134.H1_H1 ;  /* 0x30000086ff867230 */ /* 0x000fe20000004100 */
[----:B------:R-:W-:Y:S01]  /*57b0*/  F2FP.F16.E5M2.UNPACK_B R114, R88 ;  /* 0x00000058ff72723e */ /* 0x000fe200020004ff */
[--C-:B------:R-:W-:Y:S01]  /*57c0*/  HADD2.F32 R137, -RZ, R138.reuse.H0_H0 ;  /* 0x2000008aff897230 */ /* 0x100fe20000004100 */
[----:B------:R-:W-:Y:S01]  /*57d0*/  UPRMT UR5, UR37, 0x654, UR5 ;  /* 0x0000065425057896 */ /* 0x000fe20008000005 */
[----:B------:R-:W-:Y:S01]  /*57e0*/  HADD2.F32 R138, -RZ, R138.H1_H1 ;  /* 0x3000008aff8a7230 */ /* 0x000fe20000004100 */
[-C--:B------:R-:W-:Y:S01]  /*57f0*/  F2FP.F16.E5M2.UNPACK_B R118, R89.reuse ;  /* 0x00000059ff76723e */ /* 0x080fe200020004ff */
[--C-:B------:R-:W-:Y:S01]  /*5800*/  HADD2.F32 R113, -RZ, R114.reuse.H0_H0 ;  /* 0x20000072ff717230 */ /* 0x100fe20000004100 */
[----:B------:R-:W-:Y:S01]  /*5810*/  F2FP.F16.E5M2.UNPACK_B R120, R89.H1 ;  /* 0x00000059ff78723e */ /* 0x000fe200030004ff */
[C---:B---3--:R-:W-:Y:S01]  /*5820*/  FMUL R4, R78.reuse, R4 ;  /* 0x000000044e047220 */ /* 0x048fe20000400000 */
[C---:B------:R-:W-:Y:S01]  /*5830*/  FMUL R5, R78.reuse, R5 ;  /* 0x000000054e057220 */ /* 0x040fe20000400000 */
[C---:B------:R-:W-:Y:S01]  /*5840*/  FMUL R8, R78.reuse, R8 ;  /* 0x000000084e087220 */ /* 0x040fe20000400000 */
[C---:B------:R-:W-:Y:S01]  /*5850*/  FMUL R9, R78.reuse, R9 ;  /* 0x000000094e097220 */ /* 0x040fe20000400000 */
[----:B------:R-:W-:Y:S01]  /*5860*/  SYNCS.ARRIVE.TRANS64.RED.A1T0 RZ, [UR5], RZ ;  /* 0x000000ffffff79a7 */ /* 0x000fe20008100405 */
[C---:B------:R-:W-:Y:S01]  /*5870*/  FFMA R4, R81.reuse, R80, R4 ;  /* 0x0000005051047223 */ /* 0x040fe20000000004 */
[C---:B------:R-:W-:Y:S01]  /*5880*/  FFMA R5, R81.reuse, R82, R5 ;  /* 0x0000005251057223 */ /* 0x040fe20000000005 */
[----:B------:R-:W-:Y:S02]  /*5890*/  HADD2.F32 R89, -RZ, R93.H0_H0 ;  /* 0x2000005dff597230 */ /* 0x000fe40000004100 */
[C---:B------:R-:W-:Y:S01]  /*58a0*/  FMUL R12, R78.reuse, R12 ;  /* 0x0000000c4e0c7220 */ /* 0x040fe20000400000 */
        /* <DEDUP_REMOVED lines=11> */
[----:B------:R-:W-:Y:S02]  /*5960*/  HADD2.F32 R114, -RZ, R114.H1_H1 ;  /* 0x30000072ff727230 */ /* 0x000fe40000004100 */
[C---:B------:R-:W-:Y:S01]  /*5970*/  FMUL R32, R78.reuse, R36 ;  /* 0x000000244e207220 */ /* 0x040fe20000400000 */
[C---:B------:R-:W-:Y:S01]  /*5980*/  FMUL R33, R78.reuse, R37 ;  /* 0x000000254e217220 */ /* 0x040fe20000400000 */
[--C-:B------:R-:W-:Y:S02]  /*5990*/  HADD2.F32 R117, -RZ, R118.reuse.H0_H0 ;  /* 0x20000076ff757230 */ /* 0x100fe40000004100 */
[C---:B------:R-:W-:Y:S01]  /*59a0*/  FMUL R36, R78.reuse, R40 ;  /* 0x000000284e247220 */ /* 0x040fe20000400000 */
[----:B------:R-:W-:Y:S02]  /*59b0*/  HADD2.F32 R118, -RZ, R118.H1_H1 ;  /* 0x30000076ff767230 */ /* 0x000fe40000004100 */
        /* <DEDUP_REMOVED lines=8> */
[----:B------:R-:W-:Y:S01]  /*5a40*/  F2FP.F16.E5M2.UNPACK_B R92, R94.H1 ;  /* 0x0000005eff5c723e */ /* 0x000fe200030004ff */
[C---:B------:R-:W-:Y:S01]  /*5a50*/  FMUL R53, R78.reuse, R57 ;  /* 0x000000394e357220 */ /* 0x040fe20000400000 */
[C---:B------:R-:W-:Y:S01]  /*5a60*/  FMUL R56, R78.reuse, R60 ;  /* 0x0000003c4e387220 */ /* 0x040fe20000400000 */
[----:B------:R-:W-:Y:S01]  /*5a70*/  F2FP.F16.E5M2.UNPACK_B R141, R87.H1 ;  /* 0x00000057ff8d723e */ /* 0x000fe200030004ff */
[C---:B------:R-:W-:Y:S01]  /*5a80*/  FMUL R57, R78.reuse, R61 ;  /* 0x0000003d4e397220 */ /* 0x040fe20000400000 */
[----:B------:R-:W-:Y:S02]  /*5a90*/  HADD2.F32 R80, -RZ, R142.H1_H1 ;  /* 0x3000008eff507230 */ /* 0x000fe40000004100 */
[C---:B------:R-:W-:Y:S01]  /*5aa0*/  FMUL R60, R78.reuse, R64 ;  /* 0x000000404e3c7220 */ /* 0x040fe20000400000 */
[----:B------:R-:W-:Y:S01]  /*5ab0*/  F2FP.F16.E5M2.UNPACK_B R116, R88.H1 ;  /* 0x00000058ff74723e */ /* 0x000fe200030004ff */
[C---:B------:R-:W-:Y:S01]  /*5ac0*/  FMUL R61, R78.reuse, R65 ;  /* 0x000000414e3d7220 */ /* 0x040fe20000400000 */
[C---:B------:R-:W-:Y:S01]  /*5ad0*/  FMUL R6, R78.reuse, R6 ;  /* 0x000000064e067220 */ /* 0x040fe20000400000 */
[----:B------:R-:W-:Y:S01]  /*5ae0*/  F2FP.F16.E5M2.UNPACK_B R94, R95 ;  /* 0x0000005fff5e723e */ /* 0x000fe200020004ff */
[C---:B------:R-:W-:Y:S01]  /*5af0*/  FMUL R7, R78.reuse, R7 ;  /* 0x000000074e077220 */ /* 0x040fe20000400000 */
[--C-:B------:R-:W-:Y:S02]  /*5b00*/  HADD2.F32 R87, -RZ, R105.reuse.H0_H0 ;  /* 0x20000069ff577230 */ /* 0x100fe40000004100 */
[C---:B------:R-:W-:Y:S01]  /*5b10*/  FFMA R6, R81.reuse, R83, R6 ;  /* 0x0000005351067223 */ /* 0x040fe20000000006 */
[----:B------:R-:W-:Y:S01]  /*5b20*/  F2FP.F16.E5M2.UNPACK_B R122, R90 ;  /* 0x0000005aff7a723e */ /* 0x000fe200020004ff */
[C---:B------:R-:W-:Y:S01]  /*5b30*/  FFMA R7, R81.reuse, R84, R7 ;  /* 0x0000005451077223 */ /* 0x040fe20000000007 */
[C---:B------:R-:W-:Y:S01]  /*5b40*/  FFMA R8, R81.reuse, R85, R8 ;  /* 0x0000005551087223 */ /* 0x040fe20000000008 */
[----:B------:R-:W-:Y:S01]  /*5b50*/  F2FP.F16.E5M2.UNPACK_B R124, R90.H1 ;  /* 0x0000005aff7c723e */ /* 0x000fe200030004ff */
[----:B------:R-:W-:Y:S02]  /*5b60*/  HADD2.F32 R88, -RZ, R105.H1_H1 ;  /* 0x30000069ff587230 */ /* 0x000fe40000004100 */
[----:B------:R-:W-:Y:S01]  /*5b70*/  FFMA R9, R81, R86, R9 ;  /* 0x0000005651097223 */ /* 0x000fe20000000009 */
[----:B------:R-:W-:Y:S01]  /*5b80*/  F2FP.SATFINITE.E5M2.F32.PACK_AB_MERGE_C R156, R7, R6, RZ ;  /* 0x00000006079c723e */ /* 0x000fe200048060ff */
[----:B------:R-:W-:Y:S02]  /*5b90*/  HADD2.F32 R90, -RZ, R93.H1_H1 ;  /* 0x3000005dff5a7230 */ /* 0x000fe40000004100 */
[C---:B------:R-:W-:Y:S01]  /*5ba0*/  FMUL R10, R78.reuse, R10 ;  /* 0x0000000a4e0a7220 */ /* 0x040fe20000400000 */
[--C-:B------:R-:W-:Y:S01]  /*5bb0*/  HADD2.F32 R93, -RZ, R94.reuse.H0_H0 ;  /* 0x2000005eff5d7230 */ /* 0x100fe20000004100 */
[----:B------:R-:W-:Y:S01]  /*5bc0*/  F2FP.SATFINITE.E5M2.F32.PACK_AB_MERGE_C R156, R5, R4, R156 ;  /* 0x00000004059c723e */ /* 0x000fe2000480609c */
[----:B------:R-:W-:Y:S02]  /*5bd0*/  HADD2.F32 R94, -RZ, R94.H1_H1 ;  /* 0x3000005eff5e7230 */ /* 0x000fe40000004100 */
[C---:B------:R-:W-:Y:S01]  /*5be0*/  FFMA R10, R81.reuse, R87, R10 ;  /* 0x00000057510a7223 */ /* 0x040fe2000000000a */
[--C-:B------:R-:W-:Y:S02]  /*5bf0*/  HADD2.F32 R121, -RZ, R122.reuse.H0_H0 ;  /* 0x2000007aff797230 */ /* 0x100fe40000004100 */
[C---:B------:R-:W-:Y:S01]  /*5c00*/  FMUL R11, R78.reuse, R11 ;  /* 0x0000000b4e0b7220 */ /* 0x040fe20000400000 */
[----:B------:R-:W-:Y:S01]  /*5c10*/  F2FP.F16.E5M2.UNPACK_B R126, R91 ;  /* 0x0000005bff7e723e */ /* 0x000fe200020004ff */
[----:B------:R-:W-:Y:S01]  /*5c20*/  HADD2.F32 R122, -RZ, R122.H1_H1 ;  /* 0x3000007aff7a7230 */ /* 0x000fe20000004100 */
[----:B------:R-:W-:Y:S01]  /*5c30*/  F2FP.F16.E5M2.UNPACK_B R103, R95.H1 ;  /* 0x0000005fff67723e */ /* 0x000fe200030004ff */
[C---:B------:R-:W-:Y:S01]  /*5c40*/  FFMA R11, R81.reuse, R88, R11 ;  /* 0x00000058510b7223 */ /* 0x040fe2000000000b */
[----:B------:R-:W-:Y:S01]  /*5c50*/  F2FP.F16.E5M2.UNPACK_B R128, R91.H1 ;  /* 0x0000005bff80723e */ /* 0x000fe200030004ff */
[----:B------:R-:W-:Y:S02]  /*5c60*/  HADD2.F32 R91, -RZ, R92.H0_H0 ;  /* 0x2000005cff5b7230 */ /* 0x000fe40000004100 */
[C---:B------:R-:W-:Y:S01]  /*5c70*/  FFMA R12, R81.reuse, R89, R12 ;  /* 0x00000059510c7223 */ /* 0x040fe2000000000c */
[----:B------:R-:W-:Y:S01]  /*5c80*/  FFMA R13, R81, R90, R13 ;  /* 0x0000005a510d7223 */ /* 0x000fe2000000000d */
[----:B------:R-:W-:Y:S01]  /*5c90*/  F2FP.SATFINITE.E5M2.F32.PACK_AB_MERGE_C R157, R11, R10, RZ ;  /* 0x0000000a0b9d723e */ /* 0x000fe200048060ff */
[--C-:B------:R-:W-:Y:S01]  /*5ca0*/  HADD2.F32 R125, -RZ, R126.reuse.H0_H0 ;  /* 0x2000007eff7d7230 */ /* 0x100fe20000004100 */
[----:B------:R-:W-:Y:S01]  /*5cb0*/  F2FP.F16.E5M2.UNPACK_B R101, R96 ;  /* 0x00000060ff65723e */ /* 0x000fe200020004ff */
[----:B------:R-:W-:Y:S01]  /*5cc0*/  HADD2.F32 R126, -RZ, R126.H1_H1 ;  /* 0x3000007eff7e7230 */ /* 0x000fe20000004100 */
[----:B------:R-:W-:Y:S01]  /*5cd0*/  F2FP.SATFINITE.E5M2.F32.PACK_AB_MERGE_C R157, R9, R8, R157 ;  /* 0x00000008099d723e */ /* 0x000fe2000480609d */
[----:B------:R-:W-:Y:S02]  /*5ce0*/  HADD2.F32 R83, -RZ, R142.H0_H0 ;  /* 0x2000008eff537230 */ /* 0x000fe40000004100 */
[C---:B------:R-:W-:Y:S01]  /*5cf0*/  FMUL R14, R78.reuse, R14 ;  /* 0x0000000e4e0e7220 */ /* 0x040fe20000400000 */
[----:B------:R-:W-:Y:S02]  /*5d00*/  HADD2.F32 R92, -RZ, R92.H1_H1 ;  /* 0x3000005cff5c7230 */ /* 0x000fe40000004100 */
[C---:B------:R-:W-:Y:S01]  /*5d10*/  FMUL R15, R78.reuse, R15 ;  /* 0x0000000f4e0f7220 */ /* 0x040fe20000400000 */
[----:B------:R-:W-:Y:S01]  /*5d20*/  F2FP.F16.E5M2.UNPACK_B R100, R96.H1 ;  /* 0x00000060ff64723e */ /* 0x000fe200030004ff */
[--C-:B------:R-:W-:Y:S02]  /*5d30*/  HADD2.F32 R95, -RZ, R103.reuse.H0_H0 ;  /* 0x20000067ff5f7230 */ /* 0x100fe40000004100 */
[C---:B------:R-:W-:Y:S01]  /*5d40*/  FFMA R14, R81.reuse, R91, R14 ;  /* 0x0000005b510e7223 */ /* 0x040fe2000000000e */
[C---:B------:R-:W-:Y:S01]  /*5d50*/  FFMA R15, R81.reuse, R92, R15 ;  /* 0x0000005c510f7223 */ /* 0x040fe2000000000f */
[C---:B------:R-:W-:Y:S01]  /*5d60*/  FFMA R16, R81.reuse, R93, R16 ;  /* 0x0000005d51107223 */ /* 0x040fe20000000010 */
[----:B------:R-:W-:Y:S01]  /*5d70*/  FFMA R17, R81, R94, R17 ;  /* 0x0000005e51117223 */ /* 0x000fe20000000011 */
[-C--:B------:R-:W-:Y:S01]  /*5d80*/  F2FP.F16.E5M2.UNPACK_B R102, R97.reuse ;  /* 0x00000061ff66723e */ /* 0x080fe200020004ff */
[----:B------:R-:W-:Y:S01]  /*5d90*/  HADD2.F32 R96, -RZ, R103.H1_H1 ;  /* 0x30000067ff607230 */ /* 0x000fe20000004100 */
[----:B------:R-:W-:Y:S01]  /*5da0*/  F2FP.SATFINITE.E5M2.F32.PACK_AB_MERGE_C R158, R15, R14, RZ ;  /* 0x0000000e0f9e723e */ /* 0x000fe200048060ff */
[C---:B------:R-:W-:Y:S01]  /*5db0*/  FMUL R18, R78.reuse, R18 ;  /* 0x000000124e127220 */ /* 0x040fe20000400000 */
[----:B------:R-:W-:Y:S01]  /*5dc0*/  F2FP.F16.E5M2.UNPACK_B R104, R97.H1 ;  /* 0x00000061ff68723e */ /* 0x000fe200030004ff */
[--C-:B------:R-:W-:Y:S01]  /*5dd0*/  HADD2.F32 R97, -RZ, R101.reuse.H0_H0 ;  /* 0x20000065ff617230 */ /* 0x100fe20000004100 */
[----:B------:R-:W-:Y:S01]  /*5de0*/  F2FP.SATFINITE.E5M2.F32.PACK_AB_MERGE_C R158, R13, R12, R158 ;  /* 0x0000000c0d9e723e */ /* 0x000fe2000480609e */
[C---:B------:R-:W-:Y:S01]  /*5df0*/  FFMA R18, R81.reuse, R95, R18 ;  /* 0x0000005f51127223 */ /* 0x040fe20000000012 */
[----:B------:R-:W-:Y:S01]  /*5e00*/  F2FP.F16.E5M2.UNPACK_B R110, R99 ;  /* 0x00000063ff6e723e */ /* 0x000fe200020004ff */
[C---:B------:R-:W-:Y:S01]  /*5e10*/  FMUL R19, R78.reuse, R19 ;  /* 0x000000134e137220 */ /* 0x040fe20000400000 */
[----:B------:R-:W-:Y:S01]  /*5e20*/  F2FP.F16.E5M2.UNPACK_B R112, R99.H1 ;  /* 0x00000063ff70723e */ /* 0x000fe200030004ff */
[----:B------:R-:W-:Y:S01]  /*5e30*/  HADD2.F32 R99, -RZ, R101.H1_H1 ;  /* 0x30000065ff637230 */ /* 0x000fe20000004100 */
[-C--:B------:R-:W-:Y:S01]  /*5e40*/  F2FP.F16.E5M2.UNPACK_B R106, R98.reuse ;  /* 0x00000062ff6a723e */ /* 0x080fe200020004ff */
[----:B------:R-:W-:Y:S01]  /*5e50*/  HADD2.F32 R101, -RZ, R102.H0_H0 ;  /* 0x20000066ff657230 */ /* 0x000fe20000004100 */
[----:B------:R-:W-:Y:S01]  /*5e60*/  F2FP.F16.E5M2.UNPACK_B R108, R98.H1 ;  /* 0x00000062ff6c723e */ /* 0x000fe200030004ff */
[----:B------:R-:W-:Y:S02]  /*5e70*/  HADD2.F32 R98, -RZ, R100.H0_H0 ;  /* 0x20000064ff627230 */ /* 0x000fe40000004100 */
[C---:B------:R-:W-:Y:S01]  /*5e80*/  FFMA R19, R81.reuse, R96, R19 ;  /* 0x0000006051137223 */ /* 0x040fe20000000013 */
[C---:B------:R-:W-:Y:S01]  /*5e90*/  FFMA R0, R81.reuse, R97, R0 ;  /* 0x0000006151007223 */ /* 0x040fe20000000000 */
[----:B------:R-:W-:Y:S01]  /*5ea0*/  FFMA R2, R81, R99, R2 ;  /* 0x0000006351027223 */ /* 0x000fe20000000002 */
[----:B------:R-:W-:Y:S02]  /*5eb0*/  HADD2.F32 R102, -RZ, R102.H1_H1 ;  /* 0x30000066ff667230 */ /* 0x000fe40000004100 */
[C---:B------:R-:W-:Y:S01]  /*5ec0*/  FMUL R3, R78.reuse, R22 ;  /* 0x000000164e037220 */ /* 0x040fe20000400000 */
[----:B------:R-:W-:Y:S01]  /*5ed0*/  HADD2.F32 R100, -RZ, R100.H1_H1 ;  /* 0x30000064ff647230 */ /* 0x000fe20000004100 */
[----:B------:R-:W-:Y:S01]  /*5ee0*/  F2FP.SATFINITE.E5M2.F32.PACK_AB_MERGE_C R159, R19, R18, RZ ;  /* 0x00000012139f723e */ /* 0x000fe200048060ff */
[--C-:B------:R-:W-:Y:S02]  /*5ef0*/  HADD2.F32 R105, -RZ, R106.reuse.H0_H0 ;  /* 0x2000006aff697230 */ /* 0x100fe40000004100 */
[----:B------:R-:W-:Y:S01]  /*5f00*/  FFMA R3, R81, R98, R3 ;  /* 0x0000006251037223 */ /* 0x000fe20000000003 */
[----:B------:R-:W-:Y:S01]  /*5f10*/  HADD2.F32 R106, -RZ, R106.H1_H1 ;  /* 0x3000006aff6a7230 */ /* 0x000fe20000004100 */
[----:B------:R-:W-:Y:S01]  /*5f20*/  F2FP.SATFINITE.E5M2.F32.PACK_AB_MERGE_C R159, R17, R16, R159 ;  /* 0x00000010119f723e */ /* 0x000fe2000480609f */
[----:B------:R-:W-:Y:S02]  /*5f30*/  HADD2.F32 R109, -RZ, R110.H0_H0 ;  /* 0x2000006eff6d7230 */ /* 0x000fe40000004100 */
[C---:B------:R-:W-:Y:S01]  /*5f40*/  FMUL R23, R78.reuse, R23 ;  /* 0x000000174e177220 */ /* 0x040fe20000400000 */
[--C-:B------:R-:W-:Y:S02]  /*5f50*/  HADD2.F32 R103, -RZ, R104.reuse.H0_H0 ;  /* 0x20000068ff677230 */ /* 0x100fe40000004100 */
[C---:B------:R-:W-:Y:S01]  /*5f60*/  FMUL R22, R78.reuse, R26 ;  /* 0x0000001a4e167220 */ /* 0x040fe20000400000 */
[----:B------:R-:W-:Y:S01]  /*5f70*/  HADD2.F32 R104, -RZ, R104.H1_H1 ;  /* 0x30000068ff687230 */ /* 0x000fe20000004100 */
[----:B------:R1:W-:Y:S01]  /*5f80*/  STS.128 [R168+UR43+0x2200], R156 ;  /* 0x0022009ca8007988 */ /* 0x0003e20008000c2b */
[C---:B------:R-:W-:Y:S01]  /*5f90*/  FFMA R23, R81.reuse, R100, R23 ;  /* 0x0000006451177223 */ /* 0x040fe20000000017 */
[C---:B------:R-:W-:Y:S01]  /*5fa0*/  FFMA R20, R81.reuse, R101, R20 ;  /* 0x0000006551147223 */ /* 0x040fe20000000014 */
[C---:B------:R-:W-:Y:S01]  /*5fb0*/  FFMA R21, R81.reuse, R102, R21 ;  /* 0x0000006651157223 */ /* 0x040fe20000000015 */
[----:B------:R-:W-:Y:S01]  /*5fc0*/  FFMA R22, R81, R103, R22 ;  /* 0x0000006751167223 */ /* 0x000fe20000000016 */
[----:B------:R-:W-:Y:S01]  /*5fd0*/  HADD2.F32 R110, -RZ, R110.H1_H1 ;  /* 0x3000006eff6e7230 */ /* 0x000fe20000004100 */
[----:B------:R-:W-:Y:S01]  /*5fe0*/  F2FP.SATFINITE.E5M2.F32.PACK_AB_MERGE_C R161, R23, R3, RZ ;  /* 0x0000000317a1723e */ /* 0x000fe200048060ff */
[C---:B------:R-:W-:Y:S01]  /*5ff0*/  FMUL R27, R78.reuse, R27 ;  /* 0x0000001b4e1b7220 */ /* 0x040fe20000400000 */
[--C-:B------:R-:W-:Y:S02]  /*6000*/  HADD2.F32 R107, -RZ, R108.reuse.H0_H0 ;  /* 0x2000006cff6b7230 */ /* 0x100fe40000004100 */
[----:B------:R-:W-:Y:S01]  /*6010*/  FMUL R26, R78, R30 ;  /* 0x0000001e4e1a7220 */ /* 0x000fe20000400000 */
[----:B------:R-:W-:Y:S01]  /*6020*/  HADD2.F32 R108, -RZ, R108.H1_H1 ;  /* 0x3000006cff6c7230 */ /* 0x000fe20000004100 */
[----:B------:R-:W-:Y:S01]  /*6030*/  F2FP.SATFINITE.E5M2.F32.PACK_AB_MERGE_C R160, R2, R0, R161 ;  /* 0x0000000002a0723e */ /* 0x000fe200048060a1 */
[C---:B------:R-:W-:Y:S01]  /*6040*/  FFMA R27, R81.reuse, R104, R27 ;  /* 0x00000068511b7223 */ /* 0x040fe2000000001b */
[C---:B------:R-:W-:Y:S01]  /*6050*/  FFMA R24, R81.reuse, R105, R24 ;  /* 0x0000006951187223 */ /* 0x040fe20000000018 */
[C---:B------:R-:W-:Y:S01]  /*6060*/  FFMA R25, R81.reuse, R106, R25 ;  /* 0x0000006a51197223 */ /* 0x040fe20000000019 */
[----:B------:R-:W-:Y:S01]  /*6070*/  FFMA R26, R81, R107, R26 ;  /* 0x0000006b511a7223 */ /* 0x000fe2000000001a */
[C---:B------:R-:W-:Y:S01]  /*6080*/  FMUL R31, R78.reuse, R31 ;  /* 0x0000001f4e1f7220 */ /* 0x040fe20000400000 */
[--C-:B------:R-:W-:Y:S01]  /*6090*/  HADD2.F32 R111, -RZ, R112.reuse.H0_H0 ;  /* 0x20000070ff6f7230 */ /* 0x100fe20000004100 */
[----:B------:R-:W-:Y:S01]  /*60a0*/  F2FP.SATFINITE.E5M2.F32.PACK_AB_MERGE_C R162, R27, R22, RZ ;  /* 0x000000161ba2723e */ /* 0x000fe200048060ff */
[----:B------:R-:W-:Y:S02]  /*60b0*/  HADD2.F32 R112, -RZ, R112.H1_H1 ;  /* 0x30000070ff707230 */ /* 0x000fe40000004100 */
[C---:B------:R-:W-:Y:S01]  /*60c0*/  FFMA R31, R81.reuse, R108, R31 ;  /* 0x0000006c511f7223 */ /* 0x040fe2000000001f */
[----:B------:R-:W-:Y:S01]  /*60d0*/  FFMA R28, R81, R109, R28 ;  /* 0x0000006d511c7223 */ /* 0x000fe2000000001c */
[----:B------:R-:W-:Y:S01]  /*60e0*/  F2FP.SATFINITE.E5M2.F32.PACK_AB_MERGE_C R161, R21, R20, R162 ;  /* 0x0000001415a1723e */ /* 0x000fe200048060a2 */
[----:B------:R-:W-:Y:S01]  /*60f0*/  FFMA R29, R81, R110, R29 ;  /* 0x0000006e511d7223 */ /* 0x000fe2000000001d */
[C---:B------:R-:W-:Y:S01]  /*6100*/  FMUL R30, R78.reuse, R34 ;  /* 0x000000224e1e7220 */ /* 0x040fe20000400000 */
[----:B------:R-:W-:Y:S01]  /*6110*/  F2FP.SATFINITE.E5M2.F32.PACK_AB_MERGE_C R163, R31, R26, RZ ;  /* 0x0000001a1fa3723e */ /* 0x000fe200048060ff */
[C---:B------:R-:W-:Y:S01]  /*6120*/  FMUL R35, R78.reuse, R35 ;  /* 0x000000234e237220 */ /* 0x040fe20000400000 */
[--C-:B------:R-:W-:Y:S02]  /*6130*/  HADD2.F32 R115, -RZ, R116.reuse.H0_H0 ;  /* 0x20000074ff737230 */ /* 0x100fe40000004100 */
[----:B------:R-:W-:Y:S01]  /*6140*/  FFMA R30, R81, R111, R30 ;  /* 0x0000006f511e7223 */ /* 0x000fe2000000001e */
[----:B------:R-:W-:Y:S01]  /*6150*/  F2FP.SATFINITE.E5M2.F32.PACK_AB_MERGE_C R162, R25, R24, R163 ;  /* 0x0000001819a2723e */ /* 0x000fe200048060a3 */
[C---:B------:R-:W-:Y:S01]  /*6160*/  FFMA R35, R81.reuse, R112, R35 ;  /* 0x0000007051237223 */ /* 0x040fe20000000023 */
[C---:B------:R-:W-:Y:S01]  /*6170*/  FFMA R32, R81.reuse, R113, R32 ;  /* 0x0000007151207223 */ /* 0x040fe20000000020 */
[----:B------:R-:W-:Y:S01]  /*6180*/  FFMA R33, R81, R114, R33 ;  /* 0x0000007251217223 */ /* 0x000fe20000000021 */
[----:B------:R-:W-:Y:S02]  /*6190*/  HADD2.F32 R116, -RZ, R116.H1_H1 ;  /* 0x30000074ff747230 */ /* 0x000fe40000004100 */
        /* <DEDUP_REMOVED lines=9> */
[----:B------:R-:W-:Y:S01]  /*6230*/  HADD2.F32 R120, -RZ, R120.H1_H1 ;  /* 0x30000078ff787230 */ /* 0x000fe20000004100 */
[----:B------:R1:W-:Y:S01]  /*6240*/  STS.128 [R178+0x2010], R160 ;  /* 0x002010a0b2007388 */ /* 0x0003e20000000c00 */
[----:B------:R-:W-:Y:S01]  /*6250*/  F2FP.SATFINITE.E5M2.F32.PACK_AB_MERGE_C R184, R39, R34, RZ ;  /* 0x0000002227b8723e */ /* 0x000fe200048060ff */
[C---:B------:R-:W-:Y:S01]  /*6260*/  FMUL R38, R78.reuse, R42 ;  /* 0x0000002a4e267220 */ /* 0x040fe20000400000 */
[C---:B------:R-:W-:Y:S01]  /*6270*/  FMUL R43, R78.reuse, R43 ;  /* 0x0000002b4e2b7220 */ /* 0x040fe20000400000 */
[--C-:B------:R-:W-:Y:S01]  /*6280*/  HADD2.F32 R123, -RZ, R124.reuse.H0_H0 ;  /* 0x2000007cff7b7230 */ /* 0x100fe20000004100 */
[----:B------:R-:W-:Y:S01]  /*6290*/  F2FP.SATFINITE.E5M2.F32.PACK_AB_MERGE_C R184, R33, R32, R184 ;  /* 0x0000002021b8723e */ /* 0x000fe200048060b8 */
[C---:B------:R-:W-:Y:S01]  /*62a0*/  FFMA R38, R81.reuse, R119, R38 ;  /* 0x0000007751267223 */ /* 0x040fe20000000026 */
        /* <DEDUP_REMOVED lines=12> */
[C---:B------:R-:W-:Y:S01]  /*6370*/  FFMA R45, R81.reuse, R126, R45 ;  /* 0x0000007e512d7223 */ /* 0x040fe2000000002d */
[----:B------:R-:W-:Y:S02]  /*6380*/  HADD2.F32 R128, -RZ, R128.H1_H1 ;  /* 0x30000080ff807230 */ /* 0x000fe40000004100 */
[C---:B------:R-:W-:Y:S01]  /*6390*/  FMUL R46, R78.reuse, R50 ;  /* 0x000000324e2e7220 */ /* 0x040fe20000400000 */
[C---:B------:R-:W-:Y:S01]  /*63a0*/  FMUL R51, R78.reuse, R51 ;  /* 0x000000334e337220 */ /* 0x040fe20000400000 */
[--C-:B------:R-:W-:Y:S02]  /*63b0*/  HADD2.F32 R131, -RZ, R132.reuse.H0_H0 ;  /* 0x20000084ff837230 */ /* 0x100fe40000004100 */
[C---:B------:R-:W-:Y:S01]  /*63c0*/  FMUL R50, R78.reuse, R54 ;  /* 0x000000364e327220 */ /* 0x040fe20000400000 */
[C---:B------:R-:W-:Y:S01]  /*63d0*/  FFMA R46, R81.reuse, R127, R46 ;  /* 0x0000007f512e7223 */ /* 0x040fe2000000002e */
[----:B------:R-:W-:Y:S02]  /*63e0*/  HADD2.F32 R132, -RZ, R132.H1_H1 ;  /* 0x30000084ff847230 */ /* 0x000fe40000004100 */
[C---:B------:R-:W-:Y:S01]  /*63f0*/  FFMA R51, R81.reuse, R128, R51 ;  /* 0x0000008051337223 */ /* 0x040fe20000000033 */
[C---:B------:R-:W-:Y:S01]  /*6400*/  FMUL R55, R78.reuse, R55 ;  /* 0x000000374e377220 */ /* 0x040fe20000400000 */
[C---:B------:R-:W-:Y:S01]  /*6410*/  FFMA R48, R81.reuse, R129, R48 ;  /* 0x0000008151307223 */ /* 0x040fe20000000030 */
[C---:B------:R-:W-:Y:S01]  /*6420*/  FFMA R49, R81.reuse, R130, R49 ;  /* 0x0000008251317223 */ /* 0x040fe20000000031 */
[--C-:B------:R-:W-:Y:S02]  /*6430*/  HADD2.F32 R135, -RZ, R136.reuse.H0_H0 ;  /* 0x20000088ff877230 */ /* 0x100fe40000004100 */
[C---:B------:R-:W-:Y:S01]  /*6440*/  FFMA R50, R81.reuse, R131, R50 ;  /* 0x0000008351327223 */ /* 0x040fe20000000032 */
[----:B------:R-:W-:Y:S02]  /*6450*/  HADD2.F32 R136, -RZ, R136.H1_H1 ;  /* 0x30000088ff887230 */ /* 0x000fe40000004100 */
[C---:B------:R-:W-:Y:S01]  /*6460*/  FMUL R54, R78.reuse, R58 ;  /* 0x0000003a4e367220 */ /* 0x040fe20000400000 */
        /* <DEDUP_REMOVED lines=16> */
[----:B------:R-:W-:Y:S01]  /*6570*/  FFMA R63, R81, R140, R63 ;  /* 0x0000008c513f7223 */ /* 0x000fe2000000003f */
[----:B------:R-:W-:Y:S01]  /*6580*/  FMUL R67, R78, R67 ;  /* 0x000000434e437220 */ /* 0x000fe20000400000 */
[----:B------:R-:W-:Y:S01]  /*6590*/  F2FP.SATFINITE.E5M2.F32.PACK_AB_MERGE_C R186, R47, R42, RZ ;  /* 0x0000002a2fba723e */ /* 0x000fe200048060ff */
[----:B------:R-:W-:Y:S01]  /*65a0*/  FFMA R60, R81, R83, R60 ;  /* 0x00000053513c7223 */ /* 0x000fe2000000003c */
[----:B------:R-:W-:Y:S01]  /*65b0*/  F2FP.SATFINITE.E5M2.F32.PACK_AB_MERGE_C R187, R51, R46, RZ ;  /* 0x0000002e33bb723e */ /* 0x000fe200048060ff */
[C---:B------:R-:W-:Y:S01]  /*65c0*/  FFMA R61, R81.reuse, R80, R61 ;  /* 0x00000050513d7223 */ /* 0x040fe2000000003d */
[C---:B------:R-:W-:Y:S01]  /*65d0*/  FFMA R62, R81.reuse, R85, R62 ;  /* 0x00000055513e7223 */ /* 0x040fe2000000003e */
[----:B------:R-:W-:Y:S01]  /*65e0*/  FFMA R67, R81, R82, R67 ;  /* 0x0000005251437223 */ /* 0x000fe20000000043 */
[----:B------:R-:W-:Y:S02]  /*65f0*/  F2FP.SATFINITE.E5M2.F32.PACK_AB_MERGE_C R186, R41, R40, R186 ;  /* 0x0000002829ba723e */ /* 0x000fe400048060ba */
[----:B------:R-:W-:Y:S02]  /*6600*/  F2FP.SATFINITE.E5M2.F32.PACK_AB_MERGE_C R187, R45, R44, R187 ;  /* 0x0000002c2dbb723e */ /* 0x000fe400048060bb */
[----:B------:R-:W-:Y:S02]  /*6610*/  F2FP.SATFINITE.E5M2.F32.PACK_AB_MERGE_C R188, R55, R50, RZ ;  /* 0x0000003237bc723e */ /* 0x000fe400048060ff */
[----:B------:R-:W-:Y:S01]  /*6620*/  F2FP.SATFINITE.E5M2.F32.PACK_AB_MERGE_C R189, R59, R54, RZ ;  /* 0x000000363bbd723e */ /* 0x000fe200048060ff */
[----:B------:R1:W-:Y:S01]  /*6630*/  STS.128 [R177+0x2020], R184 ;  /* 0x002020b8b1007388 */ /* 0x0003e20000000c00 */
[----:B------:R-:W-:Y:S02]  /*6640*/  F2FP.SATFINITE.E5M2.F32.PACK_AB_MERGE_C R190, R63, R58, RZ ;  /* 0x0000003a3fbe723e */ /* 0x000fe400048060ff */
[----:B------:R-:W-:Y:S02]  /*6650*/  F2FP.SATFINITE.E5M2.F32.PACK_AB_MERGE_C R182, R67, R62, RZ ;  /* 0x0000003e43b6723e */ /* 0x000fe400048060ff */
[----:B------:R-:W-:Y:S02]  /*6660*/  F2FP.SATFINITE.E5M2.F32.PACK_AB_MERGE_C R188, R49, R48, R188 ;  /* 0x0000003031bc723e */ /* 0x000fe400048060bc */
[----:B------:R-:W-:Y:S02]  /*6670*/  F2FP.SATFINITE.E5M2.F32.PACK_AB_MERGE_C R189, R53, R52, R189 ;  /* 0x0000003435bd723e */ /* 0x000fe400048060bd */
[----:B------:R-:W-:Y:S02]  /*6680*/  F2FP.SATFINITE.E5M2.F32.PACK_AB_MERGE_C R190, R57, R56, R190 ;  /* 0x0000003839be723e */ /* 0x000fe400048060be */
[----:B------:R-:W-:Y:S02]  /*6690*/  F2FP.SATFINITE.E5M2.F32.PACK_AB_MERGE_C R191, R61, R60, R182 ;  /* 0x0000003c3dbf723e */ /* 0x000fe400048060b6 */
[----:B------:R-:W-:Y:S03]  /*66a0*/  IADD3 R76, PT, PT, R76, 0x1, RZ ;  /* 0x000000014c4c7810 */ /* 0x000fe60007ffe0ff */
[----:B------:R1:W-:Y:S01]  /*66b0*/  STS.128 [R176+0x2030], R188 ;  /* 0x002030bcb0007388 */ /* 0x0003e20000000c00 */
[----:B------:R-:W-:Y:S01]  /*66c0*/  @!PT LDS RZ, [RZ] ;  /* 0x00000000fffff984 */ /* 0x000fe20000000800 */
[----:B------:R-:W-:Y:S01]  /*66d0*/  @!PT LDS RZ, [RZ] ;  /* 0x00000000fffff984 */ /* 0x000fe20000000800 */
[----:B------:R-:W-:Y:S01]  /*66e0*/  @!PT LDS RZ, [RZ] ;  /* 0x00000000fffff984 */ /* 0x000fe20000000800 */
[----:B------:R-:W-:Y:S01]  /*66f0*/  @!PT LDS RZ, [RZ] ;  /* 0x00000000fffff984 */ /* 0x000fe20000000800 */
[----:B------:R3:W-:Y:S07]  /*6700*/  MEMBAR.ALL.CTA ;  /* 0x0000000000007992 */ /* 0x0007ee0000008000 */
[----:B---3--:R-:W3:Y:S02]  /*6710*/  FENCE.VIEW.ASYNC.S ;  /* 0x00000000000073c6 */ /* 0x008ee40000000000 */
[----:B---3--:R-:W-:Y:S06]  /*6720*/  BAR.SYNC.DEFER_BLOCKING 0x1, 0x80 ;  /* 0x0042000000007b1d */ /* 0x008fec0000010000 */
[----:B------:R-:W-:Y:S05]  /*6730*/  @P0 BRA `(.L_x_94) ;  /* 0x0000000000340947 */ /* 0x000fea0003800000 */
[----:B------:R-:W-:Y:S01]  /*6740*/  UIADD3 UR12, UPT, UPT, UR43, 0x2200, URZ ;  /* 0x000022002b0c7890 */ /* 0x000fe2000fffe0ff */
[----:B------:R-:W-:Y:S01]  /*6750*/  R2UR UR9, R155 ;  /* 0x000000009b0972ca */ /* 0x000fe200000e0000 */
[----:B------:R-:W-:Y:S01]  /*6760*/  UIADD3 UR10, UP0, UPT, UR46, 0x680, URZ ;  /* 0x000006802e0a7890 */ /* 0x000fe2000ff1e0ff */
[----:B------:R-:W-:Y:S01]  /*6770*/  R2UR UR8, R165 ;  /* 0x00000000a50872ca */ /* 0x000fe200000e0000 */
[----:B------:R-:W-:Y:S02]  /*6780*/  UMOV UR7, UR36 ;  /* 0x0000002400077c82 */ /* 0x000fe40008000000 */
[----:B------:R-:W-:Y:S01]  /*6790*/  IMAD.U32 R179, RZ, RZ, UR12 ;  /* 0x0000000cffb37e24 */ /* 0x000fe2000f8e00ff */
[----:B------:R-:W-:Y:S04]  /*67a0*/  UIADD3.X UR11, UPT, UPT, URZ, UR47, URZ, UP0, !UPT ;  /* 0x0000002fff0b7290 */ /* 0x000fe800087fe4ff */
[----:B------:R-:W-:Y:S03]  /*67b0*/  R2UR UR4, R179 ;  /* 0x00000000b30472ca */ /* 0x000fe600000e0000 */
[----:B------:R-:W-:Y:S02]  /*67c0*/  USHF.L.U32 UR5, UR9, 0x6, URZ ;  /* 0x0000000609057899 */ /* 0x000fe400080006ff */
[----:B------:R-:W-:Y:S09]  /*67d0*/  USHF.L.U32 UR6, UR8, 0x7, URZ ;  /* 0x0000000708067899 */ /* 0x000ff200080006ff */
[----:B------:R3:W-:Y:S01]  /*67e0*/  UTMASTG.3D [UR4], [UR10] ;  /* 0x000000040a0073b5 */ /* 0x0007e20008010000 */
[----:B------:R0:W-:Y:S01]  /*67f0*/  UTMACMDFLUSH ;  /* 0x00000000000079b7 */ /* 0x0001e20000000000 */
[----:B---3--:R-:W-:Y:S04]  /*6800*/  DEPBAR.LE SB0, 0x0 ;  /* 0x000080000000791a */ /* 0x008fe80000000000 */
.L_x_94:
[----:B------:R-:W-:Y:S05]  /*6810*/  BSYNC.RECONVERGENT B0 ;  /* 0x0000000000007941 */ /* 0x000fea0003800200 */
.L_x_93:
[----:B------:R-:W-:Y:S01]  /*6820*/  BAR.SYNC.DEFER_BLOCKING 0x1, 0x80 ;  /* 0x0042000000007b1d */ /* 0x000fe20000010000 */
[----:B------:R-:W-:Y:S01]  /*6830*/  ISETP.NE.AND P2, PT, R180, RZ, PT ;  /* 0x000000ffb400720c */ /* 0x000fe20003f45270 */
[----:B------:R-:W-:Y:S01]  /*6840*/  IMAD.IADD R155, R75, 0x1, R143 ;  /* 0x000000014b9b7824 */ /* 0x000fe200078e028f */
[----:B------:R-:W-:Y:S01]  /*6850*/  ISETP.NE.AND P0, PT, R181, 0x2, PT ;  /* 0x00000002b500780c */ /* 0x000fe20003f05270 */
[----:B------:R-:W-:Y:S01]  /*6860*/  IMAD.IADD R165, R77, 0x1, R154 ;  /* 0x000000014da57824 */ /* 0x000fe200078e029a */
[----:B------:R-:W-:Y:S02]  /*6870*/  ISETP.NE.AND P1, PT, R76, 0x4, PT ;  /* 0x000000044c00780c */ /* 0x000fe40003f25270 */
[----:B------:R-:W-:Y:S02]  /*6880*/  SEL R3, RZ, 0x1, P0 ;  /* 0x00000001ff037807 */ /* 0x000fe40000000000 */
[----:B------:R-:W-:Y:S02]  /*6890*/  SEL R0, RZ, 0x1, P1 ;  /* 0x00000001ff007807 */ /* 0x000fe40000800000 */
[----:B------:R-:W-:Y:S02]  /*68a0*/  LOP3.LUT R174, R174, R3, RZ, 0x3c, !PT ;  /* 0x00000003aeae7212 */ /* 0x000fe400078e3cff */
[----:B------:R-:W-:Y:S02]  /*68b0*/  LOP3.LUT R175, R175, R0, RZ, 0x3c, !PT ;  /* 0x00000000afaf7212 */ /* 0x000fe400078e3cff */
[----:B------:R-:W-:Y:S02]  /*68c0*/  @P2 R2UR UR36, R171 ;  /* 0x00000000ab2422ca */ /* 0x000fe400000e0000 */
[----:B------:R-:W-:Y:S02]  /*68d0*/  SEL R181, R181, RZ, P0 ;  /* 0x000000ffb5b57207 */ /* 0x000fe40000000000 */
[----:B------:R-:W-:Y:S01]  /*68e0*/  SEL R76, R76, RZ, P1 ;  /* 0x000000ff4c4c7207 */ /* 0x000fe20000800000 */
[----:B------:R-:W-:Y:S10]  /*68f0*/  @P2 BRA `(.L_x_95) ;  /* 0xffffffdc00702947 */ /* 0x000ff4000383ffff */
[----:B------:R-:W-:Y:S05]  /*6900*/  EXIT ;  /* 0x000000000000794d */ /* 0x000fea0003800000 */
.L_x_19:
[----:B--2---:R2:W1:Y:S02]  /*6910*/  SYNCS.PHASECHK.TRANS64.TRYWAIT P0, [R3+URZ+0xe0], R2 ;  /* 0x0000e002030075a7 */ /* 0x00446400080011ff */
[----:B-1----:R-:W-:Y:S05]  /*6920*/  @!P0 NANOSLEEP.SYNCS 0x989680 ;  /* 0x009896800000895d */ /* 0x002fea0003900000 */
[----:B------:R-:W1:Y:S02]  /*6930*/  @!P0 SYNCS.PHASECHK.TRANS64 P0, [R3+URZ+0xe0], R2 ;  /* 0x0000e002030085a7 */ /* 0x000e6400080010ff */
[----:B-1----:R-:W-:Y:S05]  /*6940*/  @!P0 BRA `(.L_x_19) ;  /* 0xfffffffc00f08947 */ /* 0x002fea000383ffff */
[----:B------:R-:W-:Y:S05]  /*6950*/  BRA `(.L_x_96) ;  /* 0xffffffac00107947 */ /* 0x000fea000383ffff */
.L_x_22:
[----:B-1----:R-:W-:-:S07]  /*6960*/  MOV R2, UR33 ;  /* 0x0000002100027c02 */ /* 0x002fce0008000f00 */
.L_x_97:
[----:B-1----:R1:W2:Y:S02]  /*6970*/  SYNCS.PHASECHK.TRANS64.TRYWAIT P0, [R2+URZ+0x28], R5 ;  /* 0x00002805020075a7 */ /* 0x0022a400080011ff */
[----:B--2---:R-:W-:Y:S05]  /*6980*/  @!P0 NANOSLEEP.SYNCS 0x989680 ;  /* 0x009896800000895d */ /* 0x004fea0003900000 */
[----:B------:R-:W2:Y:S02]  /*6990*/  @!P0 SYNCS.PHASECHK.TRANS64 P0, [R2+URZ+0x28], R5 ;  /* 0x00002805020085a7 */ /* 0x000ea400080010ff */
[----:B--2---:R-:W-:Y:S05]  /*69a0*/  @!P0 BRA `(.L_x_97) ;  /* 0xfffffffc00f08947 */ /* 0x004fea000383ffff */
[----:B------:R-:W-:Y:S05]  /*69b0*/  BRA `(.L_x_21) ;  /* 0xffffffac00607947 */ /* 0x000fea000383ffff */
.L_x_28:
[----:B-1----:R-:W-:-:S07]  /*69c0*/  MOV R2, UR17 ;  /* 0x0000001100027c02 */ /* 0x002fce0008000f00 */
.L_x_98:
[----:B-1----:R1:W2:Y:S02]  /*69d0*/  SYNCS.PHASECHK.TRANS64.TRYWAIT P0, [R2+URZ+0x28], R5 ;  /* 0x00002805020075a7 */ /* 0x0022a400080011ff */
[----:B--2---:R-:W-:Y:S05]  /*69e0*/  @!P0 NANOSLEEP.SYNCS 0x989680 ;  /* 0x009896800000895d */ /* 0x004fea0003900000 */
[----:B------:R-:W2:Y:S02]  /*69f0*/  @!P0 SYNCS.PHASECHK.TRANS64 P0, [R2+URZ+0x28], R5 ;  /* 0x00002805020085a7 */ /* 0x000ea400080010ff */
[----:B--2---:R-:W-:Y:S05]  /*6a00*/  @!P0 BRA `(.L_x_98) ;  /* 0xfffffffc00f08947 */ /* 0x004fea000383ffff */
[----:B------:R-:W-:Y:S05]  /*6a10*/  BRA `(.L_x_27) ;  /* 0xffffffb000087947 */ /* 0x000fea000383ffff */
.L_x_32:
[----:B-1----:R1:W2:Y:S02]  /*6a20*/  SYNCS.PHASECHK.TRANS64.TRYWAIT P0, [R2+URZ+0x70], R3 ;  /* 0x00007003020075a7 */ /* 0x0022a400080011ff */
[----:B--2---:R-:W-:Y:S05]  /*6a30*/  @!P0 NANOSLEEP.SYNCS 0x989680 ;  /* 0x009896800000895d */ /* 0x004fea0003900000 */
[----:B------:R-:W2:Y:S02]  /*6a40*/  @!P0 SYNCS.PHASECHK.TRANS64 P0, [R2+URZ+0x70], R3 ;  /* 0x00007003020085a7 */ /* 0x000ea400080010ff */
[----:B--2---:R-:W-:Y:S05]  /*6a50*/  @!P0 BRA `(.L_x_32) ;  /* 0xfffffffc00f08947 */ /* 0x004fea000383ffff */
[----:B------:R-:W-:Y:S05]  /*6a60*/  BRA `(.L_x_99) ;  /* 0xffffffb000987947 */ /* 0x000fea000383ffff */
.L_x_36:
[----:B----4-:R-:W-:-:S07]  /*6a70*/  MOV R0, UR5 ;  /* 0x0000000500007c02 */ /* 0x010fce0008000f00 */
.L_x_100:
[----:B-1----:R1:W2:Y:S02]  /*6a80*/  SYNCS.PHASECHK.TRANS64.TRYWAIT P0, [R0+URZ], R3 ;  /* 0x00000003000075a7 */ /* 0x0022a400080011ff */
[----:B--2---:R-:W-:Y:S05]  /*6a90*/  @!P0 NANOSLEEP.SYNCS 0x989680 ;  /* 0x009896800000895d */ /* 0x004fea0003900000 */
[----:B------:R-:W2:Y:S02]  /*6aa0*/  @!P0 SYNCS.PHASECHK.TRANS64 P0, [R0+URZ], R3 ;  /* 0x00000003000085a7 */ /* 0x000ea400080010ff */
[----:B--2---:R-:W-:Y:S05]  /*6ab0*/  @!P0 BRA `(.L_x_100) ;  /* 0xfffffffc00f08947 */ /* 0x004fea000383ffff */
[----:B------:R-:W-:Y:S05]  /*6ac0*/  BRA `(.L_x_101) ;  /* 0xffffffb800087947 */ /* 0x000fea000383ffff */
.L_x_37:
[----:B----4-:R-:W-:-:S07]  /*6ad0*/  MOV R0, UR5 ;  /* 0x0000000500007c02 */ /* 0x010fce0008000f00 */
.L_x_102:
[----:B-1----:R1:W2:Y:S02]  /*6ae0*/  SYNCS.PHASECHK.TRANS64.TRYWAIT P0, [R0+URZ], R3 ;  /* 0x00000003000075a7 */ /* 0x0022a400080011ff */
[----:B--2---:R-:W-:Y:S05]  /*6af0*/  @!P0 NANOSLEEP.SYNCS 0x989680 ;  /* 0x009896800000895d */ /* 0x004fea0003900000 */
[----:B------:R-:W2:Y:S02]  /*6b00*/  @!P0 SYNCS.PHASECHK.TRANS64 P0, [R0+URZ], R3 ;  /* 0x00000003000085a7 */ /* 0x000ea400080010ff */
[----:B--2---:R-:W-:Y:S05]  /*6b10*/  @!P0 BRA `(.L_x_102) ;  /* 0xfffffffc00f08947 */ /* 0x004fea000383ffff */
[----:B------:R-:W-:Y:S05]  /*6b20*/  BRA `(.L_x_103) ;  /* 0xffffffb800147947 */ /* 0x000fea000383ffff */
.L_x_38:
[----:B----4-:R-:W-:-:S07]  /*6b30*/  MOV R0, UR5 ;  /* 0x0000000500007c02 */ /* 0x010fce0008000f00 */
.L_x_104:
[----:B-1----:R1:W2:Y:S02]  /*6b40*/  SYNCS.PHASECHK.TRANS64.TRYWAIT P0, [R0+URZ], R3 ;  /* 0x00000003000075a7 */ /* 0x0022a400080011ff */
[----:B--2---:R-:W-:Y:S05]  /*6b50*/  @!P0 NANOSLEEP.SYNCS 0x989680 ;  /* 0x009896800000895d */ /* 0x004fea0003900000 */
[----:B------:R-:W2:Y:S02]  /*6b60*/  @!P0 SYNCS.PHASECHK.TRANS64 P0, [R0+URZ], R3 ;  /* 0x00000003000085a7 */ /* 0x000ea400080010ff */
[----:B--2---:R-:W-:Y:S05]  /*6b70*/  @!P0 BRA `(.L_x_104) ;  /* 0xfffffffc00f08947 */ /* 0x004fea000383ffff */
[----:B------:R-:W-:Y:S05]  /*6b80*/  BRA `(.L_x_105) ;  /* 0xffffffb800207947 */ /* 0x000fea000383ffff */
.L_x_39:
[----:B----4-:R-:W-:-:S07]  /*6b90*/  MOV R0, UR5 ;  /* 0x0000000500007c02 */ /* 0x010fce0008000f00 */
.L_x_106:
[----:B-1----:R1:W2:Y:S02]  /*6ba0*/  SYNCS.PHASECHK.TRANS64.TRYWAIT P0, [R0+URZ], R3 ;  /* 0x00000003000075a7 */ /* 0x0022a400080011ff */
[----:B--2---:R-:W-:Y:S05]  /*6bb0*/  @!P0 NANOSLEEP.SYNCS 0x989680 ;  /* 0x009896800000895d */ /* 0x004fea0003900000 */
[----:B------:R-:W2:Y:S02]  /*6bc0*/  @!P0 SYNCS.PHASECHK.TRANS64 P0, [R0+URZ], R3 ;  /* 0x00000003000085a7 */ /* 0x000ea400080010ff */
[----:B--2---:R-:W-:Y:S05]  /*6bd0*/  @!P0 BRA `(.L_x_106) ;  /* 0xfffffffc00f08947 */ /* 0x004fea000383ffff */
[----:B------:R-:W-:Y:S05]  /*6be0*/  BRA `(.L_x_107) ;  /* 0xffffffb8002c7947 */ /* 0x000fea000383ffff */
.L_x_42:
[----:B-1----:R1:W2:Y:S02]  /*6bf0*/  SYNCS.PHASECHK.TRANS64.TRYWAIT P0, [R0+URZ+0xd0], R5 ;  /* 0x0000d005000075a7 */ /* 0x0022a400080011ff */
[----:B--2---:R-:W-:Y:S05]  /*6c00*/  @!P0 NANOSLEEP.SYNCS 0x989680 ;  /* 0x009896800000895d */ /* 0x004fea0003900000 */
[----:B------:R-:W2:Y:S02]  /*6c10*/  @!P0 SYNCS.PHASECHK.TRANS64 P0, [R0+URZ+0xd0], R5 ;  /* 0x0000d005000085a7 */ /* 0x000ea400080010ff */
[----:B--2---:R-:W-:Y:S05]  /*6c20*/  @!P0 BRA `(.L_x_42) ;  /* 0xfffffffc00f08947 */ /* 0x004fea000383ffff */
[----:B------:R-:W-:Y:S05]  /*6c30*/  BRA `(.L_x_108) ;  /* 0xffffffb800887947 */ /* 0x000fea000383ffff */
.L_x_43:
[----:B------:R-:W-:-:S07]  /*6c40*/  MOV R0, UR5 ;  /* 0x0000000500007c02 */ /* 0x000fce0008000f00 */
.L_x_109:
[----:B-1----:R1:W2:Y:S02]  /*6c50*/  SYNCS.PHASECHK.TRANS64.TRYWAIT P0, [R0+URZ+0x80], R5 ;  /* 0x00008005000075a7 */ /* 0x0022a400080011ff */
[----:B--2---:R-:W-:Y:S05]  /*6c60*/  @!P0 NANOSLEEP.SYNCS 0x989680 ;  /* 0x009896800000895d */ /* 0x004fea0003900000 */
[----:B------:R-:W2:Y:S02]  /*6c70*/  @!P0 SYNCS.PHASECHK.TRANS64 P0, [R0+URZ+0x80], R5 ;  /* 0x00008005000085a7 */ /* 0x000ea400080010ff */
[----:B--2---:R-:W-:Y:S05]  /*6c80*/  @!P0 BRA `(.L_x_109) ;  /* 0xfffffffc00f08947 */ /* 0x004fea000383ffff */
[----:B------:R-:W-:Y:S05]  /*6c90*/  BRA `(.L_x_110) ;  /* 0xffffffb800987947 */ /* 0x000fea000383ffff */
.L_x_44:
[----:B-1----:R1:W2:Y:S02]  /*6ca0*/  SYNCS.PHASECHK.TRANS64.TRYWAIT P1, [R0+URZ+0x70], R5 ;  /* 0x00007005000075a7 */ /* 0x0022a400080211ff */
[----:B--2---:R-:W-:Y:S05]  /*6cb0*/  @!P1 NANOSLEEP.SYNCS 0x989680 ;  /* 0x009896800000995d */ /* 0x004fea0003900000 */
[----:B------:R-:W2:Y:S02]  /*6cc0*/  @!P1 SYNCS.PHASECHK.TRANS64 P1, [R0+URZ+0x70], R5 ;  /* 0x00007005000095a7 */ /* 0x000ea400080210ff */
[----:B--2---:R-:W-:Y:S05]  /*6cd0*/  @!P1 BRA `(.L_x_44) ;  /* 0xfffffffc00f09947 */ /* 0x004fea000383ffff */
[----:B------:R-:W-:Y:S05]  /*6ce0*/  BRA `(.L_x_111) ;  /* 0xffffffb800c87947 */ /* 0x000fea000383ffff */
.L_x_47:
[----:B------:R-:W-:-:S07]  /*6cf0*/  MOV R0, UR5 ;  /* 0x0000000500007c02 */ /* 0x000fce0008000f00 */
.L_x_112:
[----:B-1----:R1:W2:Y:S02]  /*6d00*/  SYNCS.PHASECHK.TRANS64.TRYWAIT P0, [R0+URZ+0x80], R3 ;  /* 0x00008003000075a7 */ /* 0x0022a400080011ff */
[----:B--2---:R-:W-:Y:S05]  /*6d10*/  @!P0 NANOSLEEP.SYNCS 0x989680 ;  /* 0x009896800000895d */ /* 0x004fea0003900000 */
[----:B------:R-:W2:Y:S02]  /*6d20*/  @!P0 SYNCS.PHASECHK.TRANS64 P0, [R0+URZ+0x80], R3 ;  /* 0x00008003000085a7 */ /* 0x000ea400080010ff */
[----:B--2---:R-:W-:Y:S05]  /*6d30*/  @!P0 BRA `(.L_x_112) ;  /* 0xfffffffc00f08947 */ /* 0x004fea000383ffff */
[----:B------:R-:W-:Y:S05]  /*6d40*/  BRA `(.L_x_46) ;  /* 0xffffffbc001c7947 */ /* 0x000fea000383ffff */
.L_x_54:
[----:B-1----:R1:W2:Y:S02]  /*6d50*/  SYNCS.PHASECHK.TRANS64.TRYWAIT P1, [R0+URZ+0x70], R5 ;  /* 0x00007005000075a7 */ /* 0x0022a400080211ff */
[----:B--2---:R-:W-:Y:S05]  /*6d60*/  @!P1 NANOSLEEP.SYNCS 0x989680 ;  /* 0x009896800000995d */ /* 0x004fea0003900000 */
[----:B------:R-:W2:Y:S02]  /*6d70*/  @!P1 SYNCS.PHASECHK.TRANS64 P1, [R0+URZ+0x70], R5 ;  /* 0x00007005000095a7 */ /* 0x000ea400080210ff */
[----:B--2---:R-:W-:Y:S05]  /*6d80*/  @!P1 BRA `(.L_x_54) ;  /* 0xfffffffc00f09947 */ /* 0x004fea000383ffff */
[----:B------:R-:W-:Y:S05]  /*6d90*/  BRA `(.L_x_113) ;  /* 0xffffffc0007c7947 */ /* 0x000fea000383ffff */
.L_x_55:
[----:B------:R-:W-:-:S07]  /*6da0*/  MOV R3, UR8 ;  /* 0x0000000800037c02 */ /* 0x000fce0008000f00 */
.L_x_114:
[----:B-1----:R1:W2:Y:S02]  /*6db0*/  SYNCS.PHASECHK.TRANS64.TRYWAIT P0, [R3+URZ+0xb0], R0 ;  /* 0x0000b000030075a7 */ /* 0x0022a400080011ff */
[----:B--2---:R-:W-:Y:S05]  /*6dc0*/  @!P0 NANOSLEEP.SYNCS 0x989680 ;  /* 0x009896800000895d */ /* 0x004fea0003900000 */
[----:B------:R-:W2:Y:S02]  /*6dd0*/  @!P0 SYNCS.PHASECHK.TRANS64 P0, [R3+URZ+0xb0], R0 ;  /* 0x0000b000030085a7 */ /* 0x000ea400080010ff */
[----:B--2---:R-:W-:Y:S05]  /*6de0*/  @!P0 BRA `(.L_x_114) ;  /* 0xfffffffc00f08947 */ /* 0x004fea000383ffff */
[----:B------:R-:W-:Y:S05]  /*6df0*/  BRA `(.L_x_115) ;  /* 0xffffffc000b47947 */ /* 0x000fea000383ffff */
.L_x_58:
[----:B------:R-:W-:Y:S07]  /*6e00*/  MOV R0, UR7 ;  /* 0x0000000700007c02 */ /* 0x000fee0008000f00 */
.L_x_116:
[----:B-1----:R1:W2:Y:S02]  /*6e10*/  SYNCS.PHASECHK.TRANS64.TRYWAIT P0, [R0+URZ], R3 ;  /* 0x00000003000075a7 */ /* 0x0022a400080011ff */
[----:B--2---:R-:W-:Y:S05]  /*6e20*/  @!P0 NANOSLEEP.SYNCS 0x989680 ;  /* 0x009896800000895d */ /* 0x004fea0003900000 */
[----:B------:R-:W2:Y:S02]  /*6e30*/  @!P0 SYNCS.PHASECHK.TRANS64 P0, [R0+URZ], R3 ;  /* 0x00000003000085a7 */ /* 0x000ea400080010ff */
[----:B--2---:R-:W-:Y:S05]  /*6e40*/  @!P0 BRA `(.L_x_116) ;  /* 0xfffffffc00f08947 */ /* 0x004fea000383ffff */
[----:B------:R-:W-:Y:S05]  /*6e50*/  BRA `(.L_x_57) ;  /* 0xffffffc000d07947 */ /* 0x000fea000383ffff */
.L_x_61:
[----:B------:R-:W-:-:S07]  /*6e60*/  MOV R0, UR5 ;  /* 0x0000000500007c02 */ /* 0x000fce0008000f00 */
.L_x_117:
[----:B--2---:R2:W3:Y:S02]  /*6e70*/  SYNCS.PHASECHK.TRANS64.TRYWAIT P0, [R0+URZ], R3 ;  /* 0x00000003000075a7 */ /* 0x0044e400080011ff */
[----:B---3--:R-:W-:Y:S05]  /*6e80*/  @!P0 NANOSLEEP.SYNCS 0x989680 ;  /* 0x009896800000895d */ /* 0x008fea0003900000 */
[----:B------:R-:W3:Y:S02]  /*6e90*/  @!P0 SYNCS.PHASECHK.TRANS64 P0, [R0+URZ], R3 ;  /* 0x00000003000085a7 */ /* 0x000ee400080010ff */
[----:B---3--:R-:W-:Y:S05]  /*6ea0*/  @!P0 BRA `(.L_x_117) ;  /* 0xfffffffc00f08947 */ /* 0x008fea000383ffff */
[----:B------:R-:W-:Y:S05]  /*6eb0*/  BRA `(.L_x_118) ;  /* 0xffffffc400847947 */ /* 0x000fea000383ffff */
.L_x_62:
[----:B------:R-:W-:-:S07]  /*6ec0*/  MOV R0, UR5 ;  /* 0x0000000500007c02 */ /* 0x000fce0008000f00 */
.L_x_119:
[----:B-1----:R1:W2:Y:S02]  /*6ed0*/  SYNCS.PHASECHK.TRANS64.TRYWAIT P0, [R0+URZ], R3 ;  /* 0x00000003000075a7 */ /* 0x0022a400080011ff */
[----:B--2---:R-:W-:Y:S05]  /*6ee0*/  @!P0 NANOSLEEP.SYNCS 0x989680 ;  /* 0x009896800000895d */ /* 0x004fea0003900000 */
[----:B------:R-:W2:Y:S02]  /*6ef0*/  @!P0 SYNCS.PHASECHK.TRANS64 P0, [R0+URZ], R3 ;  /* 0x00000003000085a7 */ /* 0x000ea400080010ff */
[----:B--2---:R-:W-:Y:S05]  /*6f00*/  @!P0 BRA `(.L_x_119) ;  /* 0xfffffffc00f08947 */ /* 0x004fea000383ffff */
[----:B------:R-:W-:Y:S05]  /*6f10*/  BRA `(.L_x_120) ;  /* 0xffffffc400907947 */ /* 0x000fea000383ffff */
.L_x_63:
[----:B------:R-:W-:-:S07]  /*6f20*/  MOV R0, UR5 ;  /* 0x0000000500007c02 */ /* 0x000fce0008000f00 */
.L_x_121:
[----:B-1----:R1:W2:Y:S02]  /*6f30*/  SYNCS.PHASECHK.TRANS64.TRYWAIT P0, [R0+URZ], R3 ;  /* 0x00000003000075a7 */ /* 0x0022a400080011ff */
[----:B--2---:R-:W-:Y:S05]  /*6f40*/  @!P0 NANOSLEEP.SYNCS 0x989680 ;  /* 0x009896800000895d */ /* 0x004fea0003900000 */
[----:B------:R-:W2:Y:S02]  /*6f50*/  @!P0 SYNCS.PHASECHK.TRANS64 P0, [R0+URZ], R3 ;  /* 0x00000003000085a7 */ /* 0x000ea400080010ff */
[----:B--2---:R-:W-:Y:S05]  /*6f60*/  @!P0 BRA `(.L_x_121) ;  /* 0xfffffffc00f08947 */ /* 0x004fea000383ffff */
[----:B------:R-:W-:Y:S05]  /*6f70*/  BRA `(.L_x_122) ;  /* 0xffffffc4009c7947 */ /* 0x000fea000383ffff */
.L_x_64:
[----:B------:R-:W-:-:S07]  /*6f80*/  MOV R0, UR7 ;  /* 0x0000000700007c02 */ /* 0x000fce0008000f00 */
.L_x_123:
[----:B-1----:R1:W2:Y:S02]  /*6f90*/  SYNCS.PHASECHK.TRANS64.TRYWAIT P0, [R0+URZ], R3 ;  /* 0x00000003000075a7 */ /* 0x0022a400080011ff */
[----:B--2---:R-:W-:Y:S05]  /*6fa0*/  @!P0 NANOSLEEP.SYNCS 0x989680 ;  /* 0x009896800000895d */ /* 0x004fea0003900000 */
[----:B------:R-:W2:Y:S02]  /*6fb0*/  @!P0 SYNCS.PHASECHK.TRANS64 P0, [R0+URZ], R3 ;  /* 0x00000003000085a7 */ /* 0x000ea400080010ff */
[----:B--2---:R-:W-:Y:S05]  /*6fc0*/  @!P0 BRA `(.L_x_123) ;  /* 0xfffffffc00f08947 */ /* 0x004fea000383ffff */
[----:B------:R-:W-:Y:S05]  /*6fd0*/  BRA `(.L_x_124) ;  /* 0xffffffc400a87947 */ /* 0x000fea000383ffff */
.L_x_69:
[----:B---3--:R3:W1:Y:S02]  /*6fe0*/  SYNCS.PHASECHK.TRANS64.TRYWAIT P0, [R0+URZ+0x70], R3 ;  /* 0x00007003000075a7 */ /* 0x00866400080011ff */
[----:B-1----:R-:W-:Y:S05]  /*6ff0*/  @!P0 NANOSLEEP.SYNCS 0x989680 ;  /* 0x009896800000895d */ /* 0x002fea0003900000 */
[----:B------:R-:W1:Y:S02]  /*7000*/  @!P0 SYNCS.PHASECHK.TRANS64 P0, [R0+URZ+0x70], R3 ;  /* 0x00007003000085a7 */ /* 0x000e6400080010ff */
[----:B-1----:R-:W-:Y:S05]  /*7010*/  @!P0 BRA `(.L_x_69) ;  /* 0xfffffffc00f08947 */ /* 0x002fea000383ffff */
[----:B------:R-:W-:Y:S05]  /*7020*/  BRA `(.L_x_125) ;  /* 0xffffffc800a47947 */ /* 0x000fea000383ffff */
.L_x_72:
[----:B------:R-:W-:Y:S07]  /*7030*/  MOV R0, UR6 ;  /* 0x0000000600007c02 */ /* 0x000fee0008000f00 */
.L_x_126:
[----:B-1----:R1:W3:Y:S02]  /*7040*/  SYNCS.PHASECHK.TRANS64.TRYWAIT P0, [R0+URZ+0x68], R3 ;  /* 0x00006803000075a7 */ /* 0x0022e400080011ff */
[----:B---3--:R-:W-:Y:S05]  /*7050*/  @!P0 NANOSLEEP.SYNCS 0x989680 ;  /* 0x009896800000895d */ /* 0x008fea0003900000 */
[----:B------:R-:W3:Y:S02]  /*7060*/  @!P0 SYNCS.PHASECHK.TRANS64 P0, [R0+URZ+0x68], R3 ;  /* 0x00006803000085a7 */ /* 0x000ee400080010ff */
[----:B---3--:R-:W-:Y:S05]  /*7070*/  @!P0 BRA `(.L_x_126) ;  /* 0xfffffffc00f08947 */ /* 0x008fea000383ffff */
[----:B------:R-:W-:Y:S05]  /*7080*/  BRA `(.L_x_71) ;  /* 0xffffffcc00907947 */ /* 0x000fea000383ffff */
.L_x_75:
[----:B------:R-:W-:Y:S07]  /*7090*/  MOV R3, UR6 ;  /* 0x0000000600037c02 */ /* 0x000fee0008000f00 */
.L_x_127:
[----:B-1----:R1:W2:Y:S02]  /*70a0*/  SYNCS.PHASECHK.TRANS64.TRYWAIT P2, [R3+URZ+0x58], R26 ;  /* 0x0000581a030075a7 */ /* 0x0022a400080411ff */
[----:B--2---:R-:W-:Y:S05]  /*70b0*/  @!P2 NANOSLEEP.SYNCS 0x989680 ;  /* 0x009896800000a95d */ /* 0x004fea0003900000 */
[----:B------:R-:W2:Y:S02]  /*70c0*/  @!P2 SYNCS.PHASECHK.TRANS64 P2, [R3+URZ+0x58], R26 ;  /* 0x0000581a0300a5a7 */ /* 0x000ea400080410ff */
[----:B--2---:R-:W-:Y:S05]  /*70d0*/  @!P2 BRA `(.L_x_127) ;  /* 0xfffffffc00f0a947 */ /* 0x004fea000383ffff */
[----:B------:R-:W-:Y:S05]  /*70e0*/  BRA `(.L_x_128) ;  /* 0xffffffd000247947 */ /* 0x000fea000383ffff */
.L_x_78:
[----:B--2---:R2:W4:Y:S02]  /*70f0*/  SYNCS.PHASECHK.TRANS64.TRYWAIT P0, [R0+URZ+0x70], R3 ;  /* 0x00007003000075a7 */ /* 0x00452400080011ff */
[----:B----4-:R-:W-:Y:S05]  /*7100*/  @!P0 NANOSLEEP.SYNCS 0x989680 ;  /* 0x009896800000895d */ /* 0x010fea0003900000 */
[----:B------:R-:W4:Y:S02]  /*7110*/  @!P0 SYNCS.PHASECHK.TRANS64 P0, [R0+URZ+0x70], R3 ;  /* 0x00007003000085a7 */ /* 0x000f2400080010ff */
[----:B----4-:R-:W-:Y:S05]  /*7120*/  @!P0 BRA `(.L_x_78) ;  /* 0xfffffffc00f08947 */ /* 0x010fea000383ffff */
[----:B------:R-:W-:Y:S05]  /*7130*/  BRA `(.L_x_129) ;  /* 0xffffffd400747947 */ /* 0x000fea000383ffff */
.L_x_89:
[----:B-1----:R-:W-:Y:S04]  /*7140*/  MOV R0, UR43 ;  /* 0x0000002b00007c02 */ /* 0x002fe80008000f00 */
[----:B------:R1:W2:Y:S03]  /*7150*/  SYNCS.PHASECHK.TRANS64.TRYWAIT P1, [R0+URZ+0x50], R3 ;  /* 0x00005003000075a7 */ /* 0x0002a600080211ff */
[----:B--2---:R-:W-:Y:S05]  /*7160*/  @!P1 NANOSLEEP.SYNCS 0x989680 ;  /* 0x009896800000995d */ /* 0x004fea0003900000 */
[----:B------:R-:W2:Y:S02]  /*7170*/  @!P1 SYNCS.PHASECHK.TRANS64 P1, [R0+URZ+0x50], R3 ;  /* 0x00005003000095a7 */ /* 0x000ea400080210ff */
[----:B--2---:R-:W-:Y:S05]  /*7180*/  @!P1 BRA `(.L_x_89) ;  /* 0xfffffffc00ec9947 */ /* 0x004fea000383ffff */
[----:B------:R-:W-:Y:S05]  /*7190*/  BRA `(.L_x_88) ;  /* 0xffffffe000707947 */ /* 0x000fea000383ffff */
.L_x_91:
[----:B------:R1:W1:Y:S02]  /*71a0*/  SYNCS.PHASECHK.TRANS64.TRYWAIT P1, [R156+URZ+0x90], R5 ;  /* 0x000090059c0075a7 */ /* 0x00026400080211ff */
[----:B-1----:R-:W-:Y:S05]  /*71b0*/  @!P1 NANOSLEEP.SYNCS 0x989680 ;  /* 0x009896800000995d */ /* 0x002fea0003900000 */
[----:B------:R-:W1:Y:S02]  /*71c0*/  @!P1 SYNCS.PHASECHK.TRANS64 P1, [R156+URZ+0x90], R5 ;  /* 0x000090059c0095a7 */ /* 0x000e6400080210ff */
[----:B-1----:R-:W-:Y:S05]  /*71d0*/  @!P1 BRA `(.L_x_91) ;  /* 0xfffffffc00f09947 */ /* 0x002fea000383ffff */
[----:B------:R-:W-:Y:S05]  /*71e0*/  BRA `(.L_x_90) ;  /* 0xffffffe000b47947 */ /* 0x000fea000383ffff */
        .weak           $__internal_0_$__cuda_sm10x_tcgen05_guardrail_trap_col_being_dealloced_not_returned_by_alloc
        .type           $__internal_0_$__cuda_sm10x_tcgen05_guardrail_trap_col_being_dealloced_not_returned_by_alloc,@function
        .size           $__internal_0_$__cuda_sm10x_tcgen05_guardrail_trap_col_being_dealloced_not_returned_by_alloc,($__internal_1_$__cuda_sm10x_tcgen05_guardrail_trap_phase_invalid_during_alloc - $__internal_0_$__cuda_sm10x_tcgen05_guardrail_trap_col_being_dealloced_not_returned_by_alloc)
$__internal_0_$__cuda_sm10x_tcgen05_guardrail_trap_col_being_dealloced_not_returned_by_alloc:
[----:B------:R-:W-:Y:S05]  /*71f0*/  BPT.TRAP 0x1 ;  /* 0x000000040000795c */ /* 0x000fea0000300000 */
[----:B------:R-:W-:-:S04]  /*7200*/  HFMA2 R3, -RZ, RZ, 0, 0 ;  /* 0x00000000ff037431 */ /* 0x000fc800000001ff */
[----:B------:R-:W-:Y:S05]  /*7210*/  RET.REL.NODEC R2 `(_ZN7cutlass13device_kernelINS_4gemm6kernel13GemmUniversalIN4cute5tupleIJiiiiEEENS1_10collective13CollectiveMmaINS1_35MainloopSm100TmaUmmaWarpSpecializedILi5ELi2ELi4ENS5_IJNS4_1CILi1EEESB_SB_EEEEENS5_IJNSA_ILi128EEENSA_ILi64EEESF_EEENS_12float_e5m2_tENS5_IJlSB_lEEESH_SI_NS4_8TiledMMAINS4_8MMA_AtomIJNS4_10MMA_TraitsINS4_19SM100_MMA_F8F6F4_SSEJSH_SH_fSE_SF_NS4_17integral_constantINS4_4UMMA5MajorELSP_0EEESQ_NSN_INSO_7ScaleInELSR_0EEESS_EEEEEENS4_6LayoutISC_NS5_IJNSA_ILi0EEESW_SW_EEEEENS5_IJNS4_10UnderscoreESZ_SZ_EEEEENS4_13SM90_TMA_LOADENS4_14ComposedLayoutINS4_7SwizzleILi2ELi4ELi3EEENS4_18smem_ptr_flag_bitsILi8EEENSV_INS5_IJNSA_ILi8EEESF_EEENS5_IJSF_SB_EEEEEEEvNS4_8identityES12_S1C_vS1D_EENS_8epilogue10collective18CollectiveEpilogueINS1F_23Sm100TmaWarpSpecializedILi1ELi1ELi64ELb0ELb0EEEJSG_NS5_IJNSV_ISE_SB_EENSV_ISF_SB_EEEEESH_SI_SH_SI_NS1F_6fusion15FusionCallbacksIS1J_NS1N_17LinearCombinationISH_fSH_fLNS_15FloatRoundStyleE2EEESG_S1M_JEEENS4_5SM1004TMEM4LOAD26SM100_TMEM_LOAD_32dp32b64xES12_S1C_NS4_39AutoVectorizingCopyWithAssumedAlignmentILi128EEENS4_14SM90_TMA_STOREES1C_S1Y_S1Y_EEEvvEEEEvNT_6ParamsE) ;  /* 0xffffff8c02787950 */ /* 0x000fea0003c3ffff */
        .weak           $__internal_1_$__cuda_sm10x_tcgen05_guardrail_trap_phase_invalid_during_alloc
        .type           $__internal_1_$__cuda_sm10x_tcgen05_guardrail_trap_phase_invalid_during_alloc,@function
        .size           $__internal_1_$__cuda_sm10x_tcgen05_guardrail_trap_phase_invalid_during_alloc,($__internal_2_$__cuda_sm10x_tcgen05_guardrail_trap_unallocated_columns_being_dealloced - $__internal_1_$__cuda_sm10x_tcgen05_guardrail_trap_phase_invalid_during_alloc)
$__internal_1_$__cuda_sm10x_tcgen05_guardrail_trap_phase_invalid_during_alloc:
[----:B------:R-:W-:Y:S05]  /*7220*/  BPT.TRAP 0x1 ;  /* 0x000000040000795c */ /* 0x000fea0000300000 */
[----:B------:R-:W-:-:S04]  /*7230*/  MOV R3, 0x0 ;  /* 0x0000000000037802 */ /* 0x000fc80000000f00 */
[----:B------:R-:W-:Y:S05]  /*7240*/  RET.REL.NODEC R2 `(_ZN7cutlass13device_kernelINS_4gemm6kernel13GemmUniversalIN4cute5tupleIJiiiiEEENS1_10collective13CollectiveMmaINS1_35MainloopSm100TmaUmmaWarpSpecializedILi5ELi2ELi4ENS5_IJNS4_1CILi1EEESB_SB_EEEEENS5_IJNSA_ILi128EEENSA_ILi64EEESF_EEENS_12float_e5m2_tENS5_IJlSB_lEEESH_SI_NS4_8TiledMMAINS4_8MMA_AtomIJNS4_10MMA_TraitsINS4_19SM100_MMA_F8F6F4_SSEJSH_SH_fSE_SF_NS4_17integral_constantINS4_4UMMA5MajorELSP_0EEESQ_NSN_INSO_7ScaleInELSR_0EEESS_EEEEEENS4_6LayoutISC_NS5_IJNSA_ILi0EEESW_SW_EEEEENS5_IJNS4_10UnderscoreESZ_SZ_EEEEENS4_13SM90_TMA_LOADENS4_14ComposedLayoutINS4_7SwizzleILi2ELi4ELi3EEENS4_18smem_ptr_flag_bitsILi8EEENSV_INS5_IJNSA_ILi8EEESF_EEENS5_IJSF_SB_EEEEEEEvNS4_8identityES12_S1C_vS1D_EENS_8epilogue10collective18CollectiveEpilogueINS1F_23Sm100TmaWarpSpecializedILi1ELi1ELi64ELb0ELb0EEEJSG_NS5_IJNSV_ISE_SB_EENSV_ISF_SB_EEEEESH_SI_SH_SI_NS1F_6fusion15FusionCallbacksIS1J_NS1N_17LinearCombinationISH_fSH_fLNS_15FloatRoundStyleE2EEESG_S1M_JEEENS4_5SM1004TMEM4LOAD26SM100_TMEM_LOAD_32dp32b64xES12_S1C_NS4_39AutoVectorizingCopyWithAssumedAlignmentILi128EEENS4_14SM90_TMA_STOREES1C_S1Y_S1Y_EEEvvEEEEvNT_6ParamsE) ;  /* 0xffffff8c026c7950 */ /* 0x000fea0003c3ffff */
        .weak           $__internal_2_$__cuda_sm10x_tcgen05_guardrail_trap_unallocated_columns_being_dealloced
        .type           $__internal_2_$__cuda_sm10x_tcgen05_guardrail_trap_unallocated_columns_being_dealloced,@function
        .size           $__internal_2_$__cuda_sm10x_tcgen05_guardrail_trap_unallocated_columns_being_dealloced,(.L_x_131 - $__internal_2_$__cuda_sm10x_tcgen05_guardrail_trap_unallocated_columns_being_dealloced)
$__internal_2_$__cuda_sm10x_tcgen05_guardrail_trap_unallocated_columns_being_dealloced:
[----:B------:R-:W-:Y:S05]  /*7250*/  BPT.TRAP 0x1 ;  /* 0x000000040000795c */ /* 0x000fea0000300000 */
[----:B------:R-:W-:-:S04]  /*7260*/  HFMA2 R3, -RZ, RZ, 0, 0 ;  /* 0x00000000ff037431 */ /* 0x000fc800000001ff */
[----:B------:R-:W-:Y:S05]  /*7270*/  RET.REL.NODEC R2 `(_ZN7cutlass13device_kernelINS_4gemm6kernel13GemmUniversalIN4cute5tupleIJiiiiEEENS1_10collective13CollectiveMmaINS1_35MainloopSm100TmaUmmaWarpSpecializedILi5ELi2ELi4ENS5_IJNS4_1CILi1EEESB_SB_EEEEENS5_IJNSA_ILi128EEENSA_ILi64EEESF_EEENS_12float_e5m2_tENS5_IJlSB_lEEESH_SI_NS4_8TiledMMAINS4_8MMA_AtomIJNS4_10MMA_TraitsINS4_19SM100_MMA_F8F6F4_SSEJSH_SH_fSE_SF_NS4_17integral_constantINS4_4UMMA5MajorELSP_0EEESQ_NSN_INSO_7ScaleInELSR_0EEESS_EEEEEENS4_6LayoutISC_NS5_IJNSA_ILi0EEESW_SW_EEEEENS5_IJNS4_10UnderscoreESZ_SZ_EEEEENS4_13SM90_TMA_LOADENS4_14ComposedLayoutINS4_7SwizzleILi2ELi4ELi3EEENS4_18smem_ptr_flag_bitsILi8EEENSV_INS5_IJNSA_ILi8EEESF_EEENS5_IJSF_SB_EEEEEEEvNS4_8identityES12_S1C_vS1D_EENS_8epilogue10collective18CollectiveEpilogueINS1F_23Sm100TmaWarpSpecializedILi1ELi1ELi64ELb0ELb0EEEJSG_NS5_IJNSV_ISE_SB_EENSV_ISF_SB_EEEEESH_SI_SH_SI_NS1F_6fusion15FusionCallbacksIS1J_NS1N_17LinearCombinationISH_fSH_fLNS_15FloatRoundStyleE2EEESG_S1M_JEEENS4_5SM1004TMEM4LOAD26SM100_TMEM_LOAD_32dp32b64xES12_S1C_NS4_39AutoVectorizingCopyWithAssumedAlignmentILi128EEENS4_14SM90_TMA_STOREES1C_S1Y_S1Y_EEEvvEEEEvNT_6ParamsE) ;  /* 0xffffff8c02607950 */ /* 0x000fea0003c3ffff */
.L_x_130:
[----:B------:R-:W-:-:S00]  /*7280*/  BRA `(.L_x_130) ;  /* 0xfffffffc00fc7947 */ /* 0x000fc0000383ffff */
[----:B------:R-:W-:-:S00]  /*7290*/  NOP ;  /* 0x0000000000007918 */ /* 0x000fc00000000000 */
        /* <DEDUP_REMOVED lines=14> */
.L_x_131:


//--------------------- .nv.global.init           --------------------------
	.section	.nv.global.init,"aw",@progbits
.nv.global.init:
	.type		$str$27,@object
	.size		$str$27,($str$28 - $str$27)
$str$27:
        /*0000*/ 	.byte	0x28, 0x61, 0x64, 0x64, 0x72, 0x65, 0x73, 0x73, 0x20, 0x26, 0x20, 0x6d, 0x61, 0x73, 0x6b, 0x29
        /*0010*/ 	.byte	0x20, 0x3d, 0x3d, 0x20, 0x30, 0x00
	.type		$str$28,@object
	.size		$str$28,($str$26 - $str$28)
$str$28:
        /*0016*/ 	.byte	0x2f, 0x74, 0x6d, 0x70, 0x2f, 0x63, 0x75, 0x74, 0x6c, 0x61, 0x73, 0x73, 0x5f, 0x73, 0x77, 0x65
        /*0026*/ 	.byte	0x65, 0x70, 0x5f, 0x73, 0x72, 0x63, 0x2f, 0x69, 0x6e, 0x63, 0x6c, 0x75, 0x64, 0x65, 0x2f, 0x63
        /*0036*/ 	.byte	0x75, 0x74, 0x65, 0x2f, 0x70, 0x6f, 0x69, 0x6e, 0x74, 0x65, 0x72, 0x5f, 0x66, 0x6c, 0x61, 0x67
        /*0046*/ 	.byte	0x67, 0x65, 0x64, 0x2e, 0x68, 0x70, 0x70, 0x00
	.type		$str$26,@object
	.size		$str$26,($str$25 - $str$26)
$str$26:
        /*004e*/ 	.byte	0x2f, 0x74, 0x6d, 0x70, 0x2f, 0x63, 0x75, 0x74, 0x6c, 0x61, 0x73, 0x73, 0x5f, 0x73, 0x77, 0x65
        /*005e*/ 	.byte	0x65, 0x70, 0x5f, 0x73, 0x72, 0x63, 0x2f, 0x69, 0x6e, 0x63, 0x6c, 0x75, 0x64, 0x65, 0x2f, 0x63
        /*006e*/ 	.byte	0x75, 0x74, 0x65, 0x2f, 0x61, 0x74, 0x6f, 0x6d, 0x2f, 0x63, 0x6f, 0x70, 0x79, 0x5f, 0x74, 0x72
        /*007e*/ 	.byte	0x61, 0x69, 0x74, 0x73, 0x5f, 0x73, 0x6d, 0x31, 0x30, 0x30, 0x2e, 0x68, 0x70, 0x70, 0x00
	.type		$str$25,@object
	.size		$str$25,(__unnamed_1 - $str$25)
$str$25:
        /*008d*/ 	.byte	0x28, 0x28, 0x75, 0x69, 0x6e, 0x74, 0x33, 0x32, 0x5f, 0x74, 0x28, 0x74, 0x68, 0x72, 0x65, 0x61
        /*009d*/ 	.byte	0x64, 0x49, 0x64, 0x78, 0x2e, 0x78, 0x29, 0x20, 0x2f, 0x20, 0x33, 0x32, 0x29, 0x20, 0x25, 0x20
        /*00ad*/ 	.byte	0x34, 0x29, 0x20, 0x3d, 0x3d, 0x20, 0x28, 0x28, 0x28, 0x74, 0x6d, 0x65, 0x6d, 0x5f, 0x61, 0x64
        /*00bd*/ 	.byte	0x64, 0x72, 0x20, 0x3e, 0x3e, 0x20, 0x31, 0x36, 0x29, 0x20, 0x2f, 0x20, 0x33, 0x32, 0x29, 0x20
        /*00cd*/ 	.byte	0x25, 0x20, 0x34, 0x29, 0x00
	.type		__unnamed_1,@object
	.size		__unnamed_1,(__unnamed_2 - __unnamed_1)
__unnamed_1:
        /*00d2*/ 	.byte	0x61, 0x75, 0x74, 0x6f, 0x20, 0x63, 0x75, 0x74, 0x65, 0x3a, 0x3a, 0x61, 0x73, 0x5f, 0x70, 0x6f
        /* <DEDUP_REMOVED lines=24> */
        /*0262*/ 	.byte	0x43, 0x3c, 0x38, 0x31, 0x39, 0x32, 0x3e, 0x3e, 0x3e, 0x3e, 0x5d, 0x00
	.type		__unnamed_2,@object
	.size		__unnamed_2,(.L_2 - __unnamed_2)
__unnamed_2:
        /* <DEDUP_REMOVED lines=42> */
        /*050e*/ 	.byte	0x3e, 0x3e, 0x3e, 0x3e, 0x5d, 0x00
.L_2:


//--------------------- .nv.shared._ZN7cutlass13device_kernelINS_4gemm6kernel13GemmUniversalIN4cute5tupleIJiiiiEEENS1_10collective13CollectiveMmaINS1_35MainloopSm100TmaUmmaWarpSpecializedILi5ELi2ELi4ENS5_IJNS4_1CILi1EEESB_SB_EEEEENS5_IJNSA_ILi128EEENSA_ILi64EEESF_EEENS_12float_e5m2_tENS5_IJlSB_lEEESH_SI_NS4_8TiledMMAINS4_8MMA_AtomIJNS4_10MMA_TraitsINS4_19SM100_MMA_F8F6F4_SSEJSH_SH_fSE_SF_NS4_17integral_constantINS4_4UMMA5MajorELSP_0EEESQ_NSN_INSO_7ScaleInELSR_0EEESS_EEEEEENS4_6LayoutISC_NS5_IJNSA_ILi0EEESW_SW_EEEEENS5_IJNS4_10UnderscoreESZ_SZ_EEEEENS4_13SM90_TMA_LOADENS4_14ComposedLayoutINS4_7SwizzleILi2ELi4ELi3EEENS4_18smem_ptr_flag_bitsILi8EEENSV_INS5_IJNSA_ILi8EEESF_EEENS5_IJSF_SB_EEEEEEEvNS4_8identityES12_S1C_vS1D_EENS_8epilogue10collective18CollectiveEpilogueINS1F_23Sm100TmaWarpSpecializedILi1ELi1ELi64ELb0ELb0EEEJSG_NS5_IJNSV_ISE_SB_EENSV_ISF_SB_EEEEESH_SI_SH_SI_NS1F_6fusion15FusionCallbacksIS1J_NS1N_17LinearCombinationISH_fSH_fLNS_15FloatRoundStyleE2EEESG_S1M_JEEENS4_5SM1004TMEM4LOAD26SM100_TMEM_LOAD_32dp32b64xES12_S1C_NS4_39AutoVectorizingCopyWithAssumedAlignmentILi128EEENS4_14SM90_TMA_STOREES1C_S1Y_S1Y_EEEvvEEEEvNT_6ParamsE --------------------------
	.section	.nv.shared._ZN7cutlass13device_kernelINS_4gemm6kernel13GemmUniversalIN4cute5tupleIJiiiiEEENS1_10collective13CollectiveMmaINS1_35MainloopSm100TmaUmmaWarpSpecializedILi5ELi2ELi4ENS5_IJNS4_1CILi1EEESB_SB_EEEEENS5_IJNSA_ILi128EEENSA_ILi64EEESF_EEENS_12float_e5m2_tENS5_IJlSB_lEEESH_SI_NS4_8TiledMMAINS4_8MMA_AtomIJNS4_10MMA_TraitsINS4_19SM100_MMA_F8F6F4_SSEJSH_SH_fSE_SF_NS4_17integral_constantINS4_4UMMA5MajorELSP_0EEESQ_NSN_INSO_7ScaleInELSR_0EEESS_EEEEEENS4_6LayoutISC_NS5_IJNSA_ILi0EEESW_SW_EEEEENS5_IJNS4_10UnderscoreESZ_SZ_EEEEENS4_13SM90_TMA_LOADENS4_14ComposedLayoutINS4_7SwizzleILi2ELi4ELi3EEENS4_18smem_ptr_flag_bitsILi8EEENSV_INS5_IJNSA_ILi8EEESF_EEENS5_IJSF_SB_EEEEEEEvNS4_8identityES12_S1C_vS1D_EENS_8epilogue10collective18CollectiveEpilogueINS1F_23Sm100TmaWarpSpecializedILi1ELi1ELi64ELb0ELb0EEEJSG_NS5_IJNSV_ISE_SB_EENSV_ISF_SB_EEEEESH_SI_SH_SI_NS1F_6fusion15FusionCallbacksIS1J_NS1N_17LinearCombinationISH_fSH_fLNS_15FloatRoundStyleE2EEESG_S1M_JEEENS4_5SM1004TMEM4LOAD26SM100_TMEM_LOAD_32dp32b64xES12_S1C_NS4_39AutoVectorizingCopyWithAssumedAlignmentILi128EEENS4_14SM90_TMA_STOREES1C_S1Y_S1Y_EEEvvEEEEvNT_6ParamsE,"aw",@nobits
	.sectionflags	@""
	.align	16
	.zero		1024


//--------------------- .nv.shared.reserved.0     --------------------------
	.section	.nv.shared.reserved.0,"aw",@nobits
	.weak		__nv_reservedSMEM_offset_0_alias
	.size		__nv_reservedSMEM_offset_0_alias, 0, 64
	.other		__nv_reservedSMEM_offset_0_alias,@"STO_CUDA_RESERVED_SHARED STV_DEFAULT"
__nv_reservedSMEM_offset_0_alias:
	.zero		0
.nv.shared.reserved.0:
	.zero		64
	.weak		__nv_reservedSMEM_tcgen05_partition
	.type		__nv_reservedSMEM_tcgen05_partition,@object
	.size		__nv_reservedSMEM_tcgen05_partition,(.L_0 - __nv_reservedSMEM_tcgen05_partition)
__nv_reservedSMEM_tcgen05_partition:
	.zero		32
.L_0:


//--------------------- .nv.global                --------------------------
	.section	.nv.global,"aw",@nobits
.nv.global:
	.type		_ZN39_INTERNAL_2aae88f2_4_k_cu_bbdbd7f1_84354cute1_E,@object
	.size		_ZN39_INTERNAL_2aae88f2_4_k_cu_bbdbd7f1_84354cute1_E,(_ZN39_INTERNAL_2aae88f2_4_k_cu_bbdbd7f1_84354cuda3std3__45__cpo6cbeginE - _ZN39_INTERNAL_2aae88f2_4_k_cu_bbdbd7f1_84354cute1_E)
_ZN39_INTERNAL_2aae88f2_4_k_cu_bbdbd7f1_84354cute1_E:
	.zero		1
	.type		_ZN39_INTERNAL_2aae88f2_4_k_cu_bbdbd7f1_84354cuda3std3__45__cpo6cbeginE,@object
	.size		_ZN39_INTERNAL_2aae88f2_4_k_cu_bbdbd7f1_84354cuda3std3__45__cpo6cbeginE,(_ZN39_INTERNAL_2aae88f2_4_k_cu_bbdbd7f1_84354cuda3std3__48in_placeE - _ZN39_INTERNAL_2aae88f2_4_k_cu_bbdbd7f1_84354cuda3std3__45__cpo6cbeginE)
_ZN39_INTERNAL_2aae88f2_4_k_cu_bbdbd7f1_84354cuda3std3__45__cpo6cbeginE:
	.zero		1
	.type		_ZN39_INTERNAL_2aae88f2_4_k_cu_bbdbd7f1_84354cuda3std3__48in_placeE,@object
	.size		_ZN39_INTERNAL_2aae88f2_4_k_cu_bbdbd7f1_84354cuda3std3__48in_placeE,(_ZN39_INTERNAL_2aae88f2_4_k_cu_bbdbd7f1_84354cuda3std6ranges3__45__cpo9iter_moveE - _ZN39_INTERNAL_2aae88f2_4_k_cu_bbdbd7f1_84354cuda3std3__48in_placeE)
_ZN39_INTERNAL_2aae88f2_4_k_cu_bbdbd7f1_84354cuda3std3__48in_placeE:
	.zero		1
	.type		_ZN39_INTERNAL_2aae88f2_4_k_cu_bbdbd7f1_84354cuda3std6ranges3__45__cpo9iter_moveE,@object
	.size		_ZN39_INTERNAL_2aae88f2_4_k_cu_bbdbd7f1_84354cuda3std6ranges3__45__cpo9iter_moveE,(_ZN39_INTERNAL_2aae88f2_4_k_cu_bbdbd7f1_84354cuda3std3__45__cpo5beginE - _ZN39_INTERNAL_2aae88f2_4_k_cu_bbdbd7f1_84354cuda3std6ranges3__45__cpo9iter_moveE)
_ZN39_INTERNAL_2aae88f2_4_k_cu_bbdbd7f1_84354cuda3std6ranges3__45__cpo9iter_moveE:
	.zero		1
	.type		_ZN39_INTERNAL_2aae88f2_4_k_cu_bbdbd7f1_84354cuda3std3__45__cpo5beginE,@object
	.size		_ZN39_INTERNAL_2aae88f2_4_k_cu_bbdbd7f1_84354cuda3std3__45__cpo5beginE,(_ZN39_INTERNAL_2aae88f2_4_k_cu_bbdbd7f1_84354cuda3std3__441_GLOBAL__N__2aae88f2_4_k_cu_bbdbd7f1_84356ignoreE - _ZN39_INTERNAL_2aae88f2_4_k_cu_bbdbd7f1_84354cuda3std3__45__cpo5beginE)
_ZN39_INTERNAL_2aae88f2_4_k_cu_bbdbd7f1_84354cuda3std3__45__cpo5beginE:
	.zero		1
	.type		_ZN39_INTERNAL_2aae88f2_4_k_cu_bbdbd7f1_84354cuda3std3__441_GLOBAL__N__2aae88f2_4_k_cu_bbdbd7f1_84356ignoreE,@object
	.size		_ZN39_INTERNAL_2aae88f2_4_k_cu_bbdbd7f1_84354cuda3std3__441_GLOBAL__N__2aae88f2_4_k_cu_bbdbd7f1_84356ignoreE,(_ZN39_INTERNAL_2aae88f2_4_k_cu_bbdbd7f1_84354cute7productE - _ZN39_INTERNAL_2aae88f2_4_k_cu_bbdbd7f1_84354cuda3std3__441_GLOBAL__N__2aae88f2_4_k_cu_bbdbd7f1_84356ignoreE)
_ZN39_INTERNAL_2aae88f2_4_k_cu_bbdbd7f1_84354cuda3std3__441_GLOBAL__N__2aae88f2_4_k_cu_bbdbd7f1_84356ignoreE:
	.zero		1
	.type		_ZN39_INTERNAL_2aae88f2_4_k_cu_bbdbd7f1_84354cute7productE,@object
	.size		_ZN39_INTERNAL_2aae88f2_4_k_cu_bbdbd7f1_84354cute7productE,(_ZN39_INTERNAL_2aae88f2_4_k_cu_bbdbd7f1_84354cuda3std3__45__cpo3endE - _ZN39_INTERNAL_2aae88f2_4_k_cu_bbdbd7f1_84354cute7productE)
_ZN39_INTERNAL_2aae88f2_4_k_cu_bbdbd7f1_84354cute7productE:
	.zero		1
	.type		_ZN39_INTERNAL_2aae88f2_4_k_cu_bbdbd7f1_84354cuda3std3__45__cpo3endE,@object
	.size		_ZN39_INTERNAL_2aae88f2_4_k_cu_bbdbd7f1_84354cuda3std3__45__cpo3endE,(_ZN39_INTERNAL_2aae88f2_4_k_cu_bbdbd7f1_84354cuda3std3__419piecewise_constructE - _ZN39_INTERNAL_2aae88f2_4_k_cu_bbdbd7f1_84354cuda3std3__45__cpo3endE)
_ZN39_INTERNAL_2aae88f2_4_k_cu_bbdbd7f1_84354cuda3std3__45__cpo3endE:
	.zero		1
	.type		_ZN39_INTERNAL_2aae88f2_4_k_cu_bbdbd7f1_84354cuda3std3__419piecewise_constructE,@object
	.size		_ZN39_INTERNAL_2aae88f2_4_k_cu_bbdbd7f1_84354cuda3std3__419piecewise_constructE,(_ZN39_INTERNAL_2aae88f2_4_k_cu_bbdbd7f1_84354cuda3std3__45__cpo4cendE - _ZN39_INTERNAL_2aae88f2_4_k_cu_bbdbd7f1_84354cuda3std3__419piecewise_constructE)
_ZN39_INTERNAL_2aae88f2_4_k_cu_bbdbd7f1_84354cuda3std3__419piecewise_constructE:
	.zero		1
	.type		_ZN39_INTERNAL_2aae88f2_4_k_cu_bbdbd7f1_84354cuda3std3__45__cpo4cendE,@object
	.size		_ZN39_INTERNAL_2aae88f2_4_k_cu_bbdbd7f1_84354cuda3std3__45__cpo4cendE,(_ZN39_INTERNAL_2aae88f2_4_k_cu_bbdbd7f1_84354cuda3std6ranges3__45__cpo4swapE - _ZN39_INTERNAL_2aae88f2_4_k_cu_bbdbd7f1_84354cuda3std3__45__cpo4cendE)
_ZN39_INTERNAL_2aae88f2_4_k_cu_bbdbd7f1_84354cuda3std3__45__cpo4cendE:
	.zero		1
	.type		_ZN39_INTERNAL_2aae88f2_4_k_cu_bbdbd7f1_84354cuda3std6ranges3__45__cpo4swapE,@object
	.size		_ZN39_INTERNAL_2aae88f2_4_k_cu_bbdbd7f1_84354cuda3std6ranges3__45__cpo4swapE,(.L_10 - _ZN39_INTERNAL_2aae88f2_4_k_cu_bbdbd7f1_84354cuda3std6ranges3__45__cpo4swapE)
_ZN39_INTERNAL_2aae88f2_4_k_cu_bbdbd7f1_84354cuda3std6ranges3__45__cpo4swapE:
	.zero		1
.L_10:


//--------------------- .nv.constant0._ZN7cutlass13device_kernelINS_4gemm6kernel13GemmUniversalIN4cute5tupleIJiiiiEEENS1_10collective13CollectiveMmaINS1_35MainloopSm100TmaUmmaWarpSpecializedILi5ELi2ELi4ENS5_IJNS4_1CILi1EEESB_SB_EEEEENS5_IJNSA_ILi128EEENSA_ILi64EEESF_EEENS_12float_e5m2_tENS5_IJlSB_lEEESH_SI_NS4_8TiledMMAINS4_8MMA_AtomIJNS4_10MMA_TraitsINS4_19SM100_MMA_F8F6F4_SSEJSH_SH_fSE_SF_NS4_17integral_constantINS4_4UMMA5MajorELSP_0EEESQ_NSN_INSO_7ScaleInELSR_0EEESS_EEEEEENS4_6LayoutISC_NS5_IJNSA_ILi0EEESW_SW_EEEEENS5_IJNS4_10UnderscoreESZ_SZ_EEEEENS4_13SM90_TMA_LOADENS4_14ComposedLayoutINS4_7SwizzleILi2ELi4ELi3EEENS4_18smem_ptr_flag_bitsILi8EEENSV_INS5_IJNSA_ILi8EEESF_EEENS5_IJSF_SB_EEEEEEEvNS4_8identityES12_S1C_vS1D_EENS_8epilogue10collective18CollectiveEpilogueINS1F_23Sm100TmaWarpSpecializedILi1ELi1ELi64ELb0ELb0EEEJSG_NS5_IJNSV_ISE_SB_EENSV_ISF_SB_EEEEESH_SI_SH_SI_NS1F_6fusion15FusionCallbacksIS1J_NS1N_17LinearCombinationISH_fSH_fLNS_15FloatRoundStyleE2EEESG_S1M_JEEENS4_5SM1004TMEM4LOAD26SM100_TMEM_LOAD_32dp32b64xES12_S1C_NS4_39AutoVectorizingCopyWithAssumedAlignmentILi128EEENS4_14SM90_TMA_STOREES1C_S1Y_S1Y_EEEvvEEEEvNT_6ParamsE --------------------------
	.section	.nv.constant0._ZN7cutlass13device_kernelINS_4gemm6kernel13GemmUniversalIN4cute5tupleIJiiiiEEENS1_10collective13CollectiveMmaINS1_35MainloopSm100TmaUmmaWarpSpecializedILi5ELi2ELi4ENS5_IJNS4_1CILi1EEESB_SB_EEEEENS5_IJNSA_ILi128EEENSA_ILi64EEESF_EEENS_12float_e5m2_tENS5_IJlSB_lEEESH_SI_NS4_8TiledMMAINS4_8MMA_AtomIJNS4_10MMA_TraitsINS4_19SM100_MMA_F8F6F4_SSEJSH_SH_fSE_SF_NS4_17integral_constantINS4_4UMMA5MajorELSP_0EEESQ_NSN_INSO_7ScaleInELSR_0EEESS_EEEEEENS4_6LayoutISC_NS5_IJNSA_ILi0EEESW_SW_EEEEENS5_IJNS4_10UnderscoreESZ_SZ_EEEEENS4_13SM90_TMA_LOADENS4_14ComposedLayoutINS4_7SwizzleILi2ELi4ELi3EEENS4_18smem_ptr_flag_bitsILi8EEENSV_INS5_IJNSA_ILi8EEESF_EEENS5_IJSF_SB_EEEEEEEvNS4_8identityES12_S1C_vS1D_EENS_8epilogue10collective18CollectiveEpilogueINS1F_23Sm100TmaWarpSpecializedILi1ELi1ELi64ELb0ELb0EEEJSG_NS5_IJNSV_ISE_SB_EENSV_ISF_SB_EEEEESH_SI_SH_SI_NS1F_6fusion15FusionCallbacksIS1J_NS1N_17LinearCombinationISH_fSH_fLNS_15FloatRoundStyleE2EEESG_S1M_JEEENS4_5SM1004TMEM4LOAD26SM100_TMEM_LOAD_32dp32b64xES12_S1C_NS4_39AutoVectorizingCopyWithAssumedAlignmentILi128EEENS4_14SM90_TMA_STOREES1C_S1Y_S1Y_EEEvvEEEEvNT_6ParamsE,"a",@progbits
	.sectionflags	@""
	.align	4
.nv.constant0._ZN7cutlass13device_kernelINS_4gemm6kernel13GemmUniversalIN4cute5tupleIJiiiiEEENS1_10collective13CollectiveMmaINS1_35MainloopSm100TmaUmmaWarpSpecializedILi5ELi2ELi4ENS5_IJNS4_1CILi1EEESB_SB_EEEEENS5_IJNSA_ILi128EEENSA_ILi64EEESF_EEENS_12float_e5m2_tENS5_IJlSB_lEEESH_SI_NS4_8TiledMMAINS4_8MMA_AtomIJNS4_10MMA_TraitsINS4_19SM100_MMA_F8F6F4_SSEJSH_SH_fSE_SF_NS4_17integral_constantINS4_4UMMA5MajorELSP_0EEESQ_NSN_INSO_7ScaleInELSR_0EEESS_EEEEEENS4_6LayoutISC_NS5_IJNSA_ILi0EEESW_SW_EEEEENS5_IJNS4_10UnderscoreESZ_SZ_EEEEENS4_13SM90_TMA_LOADENS4_14ComposedLayoutINS4_7SwizzleILi2ELi4ELi3EEENS4_18smem_ptr_flag_bitsILi8EEENSV_INS5_IJNSA_ILi8EEESF_EEENS5_IJSF_SB_EEEEEEEvNS4_8identityES12_S1C_vS1D_EENS_8epilogue10collective18CollectiveEpilogueINS1F_23Sm100TmaWarpSpecializedILi1ELi1ELi64ELb0ELb0EEEJSG_NS5_IJNSV_ISE_SB_EENSV_ISF_SB_EEEEESH_SI_SH_SI_NS1F_6fusion15FusionCallbacksIS1J_NS1N_17LinearCombinationISH_fSH_fLNS_15FloatRoundStyleE2EEESG_S1M_JEEENS4_5SM1004TMEM4LOAD26SM100_TMEM_LOAD_32dp32b64xES12_S1C_NS4_39AutoVectorizingCopyWithAssumedAlignmentILi128EEENS4_14SM90_TMA_STOREES1C_S1Y_S1Y_EEEvvEEEEvNT_6ParamsE:
	.zero		2944


//--------------------- SYMBOLS --------------------------

	.type		.nv.reservedSmem.offset0,@object
	.size		.nv.reservedSmem.offset0,0x4
	.type		.nv.reservedSmem.cap,@object
	.size		.nv.reservedSmem.cap,0x4
	.type		__assertfail,@function
